//
// Generated by NVIDIA NVVM Compiler
//
// Compiler Build ID: CL-36424714
// Cuda compilation tools, release 13.0, V13.0.88
// Based on NVVM 20.0.0
//

.version 9.0
.target sm_100
.address_size 64

	// .globl	_Z16monteCarloKernelPii
.global .align 4 .b8 precalc_xorwow_matrix[102400];
.global .align 4 .b8 precalc_xorwow_offset_matrix[102400];
.global .align 4 .b8 mrg32k3aM1[2304];
.global .align 4 .b8 mrg32k3aM2[2304];
.global .align 4 .b8 mrg32k3aM1SubSeq[2016];
.global .align 4 .b8 mrg32k3aM2SubSeq[2016];
.global .align 4 .b8 mrg32k3aM1Seq[2304];
.global .align 4 .b8 mrg32k3aM2Seq[2304];
.const .align 8 .b8 __cr_lgamma_table[72];

.visible .entry _Z16monteCarloKernelPii(
	.param .u64 .ptr .align 1 _Z16monteCarloKernelPii_param_0,
	.param .u32 _Z16monteCarloKernelPii_param_1
)
{
	.local .align 8 .b8 	__local_depot0[48];
	.reg .b64 	%SP;
	.reg .b64 	%SPL;
	.reg .pred 	%p<65>;
	.reg .b32 	%r<1209>;
	.reg .b32 	%f<7>;
	.reg .b64 	%rd<25>;

	mov.u64 	%SPL, __local_depot0;
	ld.param.u64 	%rd10, [_Z16monteCarloKernelPii_param_0];
	ld.param.u32 	%r541, [_Z16monteCarloKernelPii_param_1];
	mov.u32 	%r542, %ctaid.x;
	mov.u32 	%r543, %ntid.x;
	mov.u32 	%r544, %tid.x;
	mad.lo.s32 	%r1, %r542, %r543, %r544;
	setp.ge.s32 	%p1, %r1, %r541;
	@%p1 bra 	$L__BB0_118;
	add.u64 	%rd1, %SPL, 0;
	mov.b32 	%r943, 1593684748;
	mov.b32 	%r548, 832094735;
	st.local.v2.u32 	[%rd1], {%r548, %r943};
	mov.b32 	%r549, -123459836;
	mov.b32 	%r942, 1111207954;
	st.local.v2.u32 	[%rd1+8], {%r942, %r549};
	mov.b32 	%r939, 1476011280;
	mov.b32 	%r550, -589760388;
	st.local.v2.u32 	[%rd1+16], {%r550, %r939};
	setp.eq.s32 	%p2, %r1, 0;
	@%p2 bra 	$L__BB0_116;
	cvt.s64.s32 	%rd24, %r1;
	mov.b32 	%r926, 0;
	mov.b32 	%r943, 1593684748;
	mov.b32 	%r942, 1111207954;
	mov.b32 	%r939, 1476011280;
	mov.u64 	%rd13, precalc_xorwow_matrix;
$L__BB0_3:
	mov.u64 	%rd3, %rd24;
	and.b64  	%rd4, %rd3, 3;
	setp.eq.s64 	%p3, %rd4, 0;
	@%p3 bra 	$L__BB0_115;
	mul.wide.u32 	%rd12, %r926, 3200;
	add.s64 	%rd5, %rd13, %rd12;
	mov.b32 	%r939, 0;
	mov.u32 	%r940, %r939;
	mov.u32 	%r941, %r939;
	mov.u32 	%r942, %r939;
	mov.u32 	%r943, %r939;
	mov.u32 	%r932, %r939;
$L__BB0_5:
	mul.wide.u32 	%rd14, %r932, 4;
	add.s64 	%rd15, %rd1, %rd14;
	ld.local.u32 	%r12, [%rd15+4];
	shl.b32 	%r13, %r932, 5;
	mov.b32 	%r938, 0;
$L__BB0_6:
	.pragma "nounroll";
	shr.u32 	%r557, %r12, %r938;
	and.b32  	%r558, %r557, 1;
	setp.eq.b32 	%p4, %r558, 1;
	not.pred 	%p5, %p4;
	add.s32 	%r559, %r13, %r938;
	mul.lo.s32 	%r560, %r559, 5;
	mul.wide.u32 	%rd16, %r560, 4;
	add.s64 	%rd6, %rd5, %rd16;
	@%p5 bra 	$L__BB0_8;
	ld.global.u32 	%r561, [%rd6];
	xor.b32  	%r943, %r943, %r561;
	ld.global.u32 	%r562, [%rd6+4];
	xor.b32  	%r942, %r942, %r562;
	ld.global.u32 	%r563, [%rd6+8];
	xor.b32  	%r941, %r941, %r563;
	ld.global.u32 	%r564, [%rd6+12];
	xor.b32  	%r940, %r940, %r564;
	ld.global.u32 	%r565, [%rd6+16];
	xor.b32  	%r939, %r939, %r565;
$L__BB0_8:
	and.b32  	%r567, %r557, 2;
	setp.eq.s32 	%p6, %r567, 0;
	@%p6 bra 	$L__BB0_10;
	ld.global.u32 	%r568, [%rd6+20];
	xor.b32  	%r943, %r943, %r568;
	ld.global.u32 	%r569, [%rd6+24];
	xor.b32  	%r942, %r942, %r569;
	ld.global.u32 	%r570, [%rd6+28];
	xor.b32  	%r941, %r941, %r570;
	ld.global.u32 	%r571, [%rd6+32];
	xor.b32  	%r940, %r940, %r571;
	ld.global.u32 	%r572, [%rd6+36];
	xor.b32  	%r939, %r939, %r572;
$L__BB0_10:
	and.b32  	%r574, %r557, 4;
	setp.eq.s32 	%p7, %r574, 0;
	@%p7 bra 	$L__BB0_12;
	ld.global.u32 	%r575, [%rd6+40];
	xor.b32  	%r943, %r943, %r575;
	ld.global.u32 	%r576, [%rd6+44];
	xor.b32  	%r942, %r942, %r576;
	ld.global.u32 	%r577, [%rd6+48];
	xor.b32  	%r941, %r941, %r577;
	ld.global.u32 	%r578, [%rd6+52];
	xor.b32  	%r940, %r940, %r578;
	ld.global.u32 	%r579, [%rd6+56];
	xor.b32  	%r939, %r939, %r579;
$L__BB0_12:
	and.b32  	%r581, %r557, 8;
	setp.eq.s32 	%p8, %r581, 0;
	@%p8 bra 	$L__BB0_14;
	ld.global.u32 	%r582, [%rd6+60];
	xor.b32  	%r943, %r943, %r582;
	ld.global.u32 	%r583, [%rd6+64];
	xor.b32  	%r942, %r942, %r583;
	ld.global.u32 	%r584, [%rd6+68];
	xor.b32  	%r941, %r941, %r584;
	ld.global.u32 	%r585, [%rd6+72];
	xor.b32  	%r940, %r940, %r585;
	ld.global.u32 	%r586, [%rd6+76];
	xor.b32  	%r939, %r939, %r586;
$L__BB0_14:
	and.b32  	%r588, %r557, 16;
	setp.eq.s32 	%p9, %r588, 0;
	@%p9 bra 	$L__BB0_16;
	ld.global.u32 	%r589, [%rd6+80];
	xor.b32  	%r943, %r943, %r589;
	ld.global.u32 	%r590, [%rd6+84];
	xor.b32  	%r942, %r942, %r590;
	ld.global.u32 	%r591, [%rd6+88];
	xor.b32  	%r941, %r941, %r591;
	ld.global.u32 	%r592, [%rd6+92];
	xor.b32  	%r940, %r940, %r592;
	ld.global.u32 	%r593, [%rd6+96];
	xor.b32  	%r939, %r939, %r593;
$L__BB0_16:
	and.b32  	%r595, %r557, 32;
	setp.eq.s32 	%p10, %r595, 0;
	@%p10 bra 	$L__BB0_18;
	ld.global.u32 	%r596, [%rd6+100];
	xor.b32  	%r943, %r943, %r596;
	ld.global.u32 	%r597, [%rd6+104];
	xor.b32  	%r942, %r942, %r597;
	ld.global.u32 	%r598, [%rd6+108];
	xor.b32  	%r941, %r941, %r598;
	ld.global.u32 	%r599, [%rd6+112];
	xor.b32  	%r940, %r940, %r599;
	ld.global.u32 	%r600, [%rd6+116];
	xor.b32  	%r939, %r939, %r600;
$L__BB0_18:
	and.b32  	%r602, %r557, 64;
	setp.eq.s32 	%p11, %r602, 0;
	@%p11 bra 	$L__BB0_20;
	ld.global.u32 	%r603, [%rd6+120];
	xor.b32  	%r943, %r943, %r603;
	ld.global.u32 	%r604, [%rd6+124];
	xor.b32  	%r942, %r942, %r604;
	ld.global.u32 	%r605, [%rd6+128];
	xor.b32  	%r941, %r941, %r605;
	ld.global.u32 	%r606, [%rd6+132];
	xor.b32  	%r940, %r940, %r606;
	ld.global.u32 	%r607, [%rd6+136];
	xor.b32  	%r939, %r939, %r607;
$L__BB0_20:
	and.b32  	%r609, %r557, 128;
	setp.eq.s32 	%p12, %r609, 0;
	@%p12 bra 	$L__BB0_22;
	ld.global.u32 	%r610, [%rd6+140];
	xor.b32  	%r943, %r943, %r610;
	ld.global.u32 	%r611, [%rd6+144];
	xor.b32  	%r942, %r942, %r611;
	ld.global.u32 	%r612, [%rd6+148];
	xor.b32  	%r941, %r941, %r612;
	ld.global.u32 	%r613, [%rd6+152];
	xor.b32  	%r940, %r940, %r613;
	ld.global.u32 	%r614, [%rd6+156];
	xor.b32  	%r939, %r939, %r614;
$L__BB0_22:
	and.b32  	%r616, %r557, 256;
	setp.eq.s32 	%p13, %r616, 0;
	@%p13 bra 	$L__BB0_24;
	ld.global.u32 	%r617, [%rd6+160];
	xor.b32  	%r943, %r943, %r617;
	ld.global.u32 	%r618, [%rd6+164];
	xor.b32  	%r942, %r942, %r618;
	ld.global.u32 	%r619, [%rd6+168];
	xor.b32  	%r941, %r941, %r619;
	ld.global.u32 	%r620, [%rd6+172];
	xor.b32  	%r940, %r940, %r620;
	ld.global.u32 	%r621, [%rd6+176];
	xor.b32  	%r939, %r939, %r621;
$L__BB0_24:
	and.b32  	%r623, %r557, 512;
	setp.eq.s32 	%p14, %r623, 0;
	@%p14 bra 	$L__BB0_26;
	ld.global.u32 	%r624, [%rd6+180];
	xor.b32  	%r943, %r943, %r624;
	ld.global.u32 	%r625, [%rd6+184];
	xor.b32  	%r942, %r942, %r625;
	ld.global.u32 	%r626, [%rd6+188];
	xor.b32  	%r941, %r941, %r626;
	ld.global.u32 	%r627, [%rd6+192];
	xor.b32  	%r940, %r940, %r627;
	ld.global.u32 	%r628, [%rd6+196];
	xor.b32  	%r939, %r939, %r628;
$L__BB0_26:
	and.b32  	%r630, %r557, 1024;
	setp.eq.s32 	%p15, %r630, 0;
	@%p15 bra 	$L__BB0_28;
	ld.global.u32 	%r631, [%rd6+200];
	xor.b32  	%r943, %r943, %r631;
	ld.global.u32 	%r632, [%rd6+204];
	xor.b32  	%r942, %r942, %r632;
	ld.global.u32 	%r633, [%rd6+208];
	xor.b32  	%r941, %r941, %r633;
	ld.global.u32 	%r634, [%rd6+212];
	xor.b32  	%r940, %r940, %r634;
	ld.global.u32 	%r635, [%rd6+216];
	xor.b32  	%r939, %r939, %r635;
$L__BB0_28:
	and.b32  	%r637, %r557, 2048;
	setp.eq.s32 	%p16, %r637, 0;
	@%p16 bra 	$L__BB0_30;
	ld.global.u32 	%r638, [%rd6+220];
	xor.b32  	%r943, %r943, %r638;
	ld.global.u32 	%r639, [%rd6+224];
	xor.b32  	%r942, %r942, %r639;
	ld.global.u32 	%r640, [%rd6+228];
	xor.b32  	%r941, %r941, %r640;
	ld.global.u32 	%r641, [%rd6+232];
	xor.b32  	%r940, %r940, %r641;
	ld.global.u32 	%r642, [%rd6+236];
	xor.b32  	%r939, %r939, %r642;
$L__BB0_30:
	and.b32  	%r644, %r557, 4096;
	setp.eq.s32 	%p17, %r644, 0;
	@%p17 bra 	$L__BB0_32;
	ld.global.u32 	%r645, [%rd6+240];
	xor.b32  	%r943, %r943, %r645;
	ld.global.u32 	%r646, [%rd6+244];
	xor.b32  	%r942, %r942, %r646;
	ld.global.u32 	%r647, [%rd6+248];
	xor.b32  	%r941, %r941, %r647;
	ld.global.u32 	%r648, [%rd6+252];
	xor.b32  	%r940, %r940, %r648;
	ld.global.u32 	%r649, [%rd6+256];
	xor.b32  	%r939, %r939, %r649;
$L__BB0_32:
	and.b32  	%r651, %r557, 8192;
	setp.eq.s32 	%p18, %r651, 0;
	@%p18 bra 	$L__BB0_34;
	ld.global.u32 	%r652, [%rd6+260];
	xor.b32  	%r943, %r943, %r652;
	ld.global.u32 	%r653, [%rd6+264];
	xor.b32  	%r942, %r942, %r653;
	ld.global.u32 	%r654, [%rd6+268];
	xor.b32  	%r941, %r941, %r654;
	ld.global.u32 	%r655, [%rd6+272];
	xor.b32  	%r940, %r940, %r655;
	ld.global.u32 	%r656, [%rd6+276];
	xor.b32  	%r939, %r939, %r656;
$L__BB0_34:
	and.b32  	%r658, %r557, 16384;
	setp.eq.s32 	%p19, %r658, 0;
	@%p19 bra 	$L__BB0_36;
	ld.global.u32 	%r659, [%rd6+280];
	xor.b32  	%r943, %r943, %r659;
	ld.global.u32 	%r660, [%rd6+284];
	xor.b32  	%r942, %r942, %r660;
	ld.global.u32 	%r661, [%rd6+288];
	xor.b32  	%r941, %r941, %r661;
	ld.global.u32 	%r662, [%rd6+292];
	xor.b32  	%r940, %r940, %r662;
	ld.global.u32 	%r663, [%rd6+296];
	xor.b32  	%r939, %r939, %r663;
$L__BB0_36:
	and.b32  	%r665, %r557, 32768;
	setp.eq.s32 	%p20, %r665, 0;
	@%p20 bra 	$L__BB0_38;
	ld.global.u32 	%r666, [%rd6+300];
	xor.b32  	%r943, %r943, %r666;
	ld.global.u32 	%r667, [%rd6+304];
	xor.b32  	%r942, %r942, %r667;
	ld.global.u32 	%r668, [%rd6+308];
	xor.b32  	%r941, %r941, %r668;
	ld.global.u32 	%r669, [%rd6+312];
	xor.b32  	%r940, %r940, %r669;
	ld.global.u32 	%r670, [%rd6+316];
	xor.b32  	%r939, %r939, %r670;
$L__BB0_38:
	add.s32 	%r938, %r938, 16;
	setp.ne.s32 	%p21, %r938, 32;
	@%p21 bra 	$L__BB0_6;
	mad.lo.s32 	%r671, %r932, -31, %r13;
	add.s32 	%r932, %r671, 1;
	setp.ne.s32 	%p22, %r932, 5;
	@%p22 bra 	$L__BB0_5;
	st.local.u32 	[%rd1+4], %r943;
	st.local.v2.u32 	[%rd1+8], {%r942, %r941};
	st.local.v2.u32 	[%rd1+16], {%r940, %r939};
	setp.eq.s64 	%p23, %rd4, 1;
	@%p23 bra 	$L__BB0_115;
	mov.b32 	%r939, 0;
	mov.u32 	%r1032, %r939;
	mov.u32 	%r1033, %r939;
	mov.u32 	%r942, %r939;
	mov.u32 	%r943, %r939;
	mov.u32 	%r1024, %r939;
$L__BB0_42:
	mul.wide.u32 	%rd17, %r1024, 4;
	add.s64 	%rd18, %rd1, %rd17;
	ld.local.u32 	%r188, [%rd18+4];
	shl.b32 	%r189, %r1024, 5;
	mov.b32 	%r1030, 0;
$L__BB0_43:
	.pragma "nounroll";
	shr.u32 	%r674, %r188, %r1030;
	and.b32  	%r675, %r674, 1;
	setp.eq.b32 	%p24, %r675, 1;
	not.pred 	%p25, %p24;
	add.s32 	%r676, %r189, %r1030;
	mul.lo.s32 	%r677, %r676, 5;
	mul.wide.u32 	%rd19, %r677, 4;
	add.s64 	%rd7, %rd5, %rd19;
	@%p25 bra 	$L__BB0_45;
	ld.global.u32 	%r678, [%rd7];
	xor.b32  	%r943, %r943, %r678;
	ld.global.u32 	%r679, [%rd7+4];
	xor.b32  	%r942, %r942, %r679;
	ld.global.u32 	%r680, [%rd7+8];
	xor.b32  	%r1033, %r1033, %r680;
	ld.global.u32 	%r681, [%rd7+12];
	xor.b32  	%r1032, %r1032, %r681;
	ld.global.u32 	%r682, [%rd7+16];
	xor.b32  	%r939, %r939, %r682;
$L__BB0_45:
	and.b32  	%r684, %r674, 2;
	setp.eq.s32 	%p26, %r684, 0;
	@%p26 bra 	$L__BB0_47;
	ld.global.u32 	%r685, [%rd7+20];
	xor.b32  	%r943, %r943, %r685;
	ld.global.u32 	%r686, [%rd7+24];
	xor.b32  	%r942, %r942, %r686;
	ld.global.u32 	%r687, [%rd7+28];
	xor.b32  	%r1033, %r1033, %r687;
	ld.global.u32 	%r688, [%rd7+32];
	xor.b32  	%r1032, %r1032, %r688;
	ld.global.u32 	%r689, [%rd7+36];
	xor.b32  	%r939, %r939, %r689;
$L__BB0_47:
	and.b32  	%r691, %r674, 4;
	setp.eq.s32 	%p27, %r691, 0;
	@%p27 bra 	$L__BB0_49;
	ld.global.u32 	%r692, [%rd7+40];
	xor.b32  	%r943, %r943, %r692;
	ld.global.u32 	%r693, [%rd7+44];
	xor.b32  	%r942, %r942, %r693;
	ld.global.u32 	%r694, [%rd7+48];
	xor.b32  	%r1033, %r1033, %r694;
	ld.global.u32 	%r695, [%rd7+52];
	xor.b32  	%r1032, %r1032, %r695;
	ld.global.u32 	%r696, [%rd7+56];
	xor.b32  	%r939, %r939, %r696;
$L__BB0_49:
	and.b32  	%r698, %r674, 8;
	setp.eq.s32 	%p28, %r698, 0;
	@%p28 bra 	$L__BB0_51;
	ld.global.u32 	%r699, [%rd7+60];
	xor.b32  	%r943, %r943, %r699;
	ld.global.u32 	%r700, [%rd7+64];
	xor.b32  	%r942, %r942, %r700;
	ld.global.u32 	%r701, [%rd7+68];
	xor.b32  	%r1033, %r1033, %r701;
	ld.global.u32 	%r702, [%rd7+72];
	xor.b32  	%r1032, %r1032, %r702;
	ld.global.u32 	%r703, [%rd7+76];
	xor.b32  	%r939, %r939, %r703;
$L__BB0_51:
	and.b32  	%r705, %r674, 16;
	setp.eq.s32 	%p29, %r705, 0;
	@%p29 bra 	$L__BB0_53;
	ld.global.u32 	%r706, [%rd7+80];
	xor.b32  	%r943, %r943, %r706;
	ld.global.u32 	%r707, [%rd7+84];
	xor.b32  	%r942, %r942, %r707;
	ld.global.u32 	%r708, [%rd7+88];
	xor.b32  	%r1033, %r1033, %r708;
	ld.global.u32 	%r709, [%rd7+92];
	xor.b32  	%r1032, %r1032, %r709;
	ld.global.u32 	%r710, [%rd7+96];
	xor.b32  	%r939, %r939, %r710;
$L__BB0_53:
	and.b32  	%r712, %r674, 32;
	setp.eq.s32 	%p30, %r712, 0;
	@%p30 bra 	$L__BB0_55;
	ld.global.u32 	%r713, [%rd7+100];
	xor.b32  	%r943, %r943, %r713;
	ld.global.u32 	%r714, [%rd7+104];
	xor.b32  	%r942, %r942, %r714;
	ld.global.u32 	%r715, [%rd7+108];
	xor.b32  	%r1033, %r1033, %r715;
	ld.global.u32 	%r716, [%rd7+112];
	xor.b32  	%r1032, %r1032, %r716;
	ld.global.u32 	%r717, [%rd7+116];
	xor.b32  	%r939, %r939, %r717;
$L__BB0_55:
	and.b32  	%r719, %r674, 64;
	setp.eq.s32 	%p31, %r719, 0;
	@%p31 bra 	$L__BB0_57;
	ld.global.u32 	%r720, [%rd7+120];
	xor.b32  	%r943, %r943, %r720;
	ld.global.u32 	%r721, [%rd7+124];
	xor.b32  	%r942, %r942, %r721;
	ld.global.u32 	%r722, [%rd7+128];
	xor.b32  	%r1033, %r1033, %r722;
	ld.global.u32 	%r723, [%rd7+132];
	xor.b32  	%r1032, %r1032, %r723;
	ld.global.u32 	%r724, [%rd7+136];
	xor.b32  	%r939, %r939, %r724;
$L__BB0_57:
	and.b32  	%r726, %r674, 128;
	setp.eq.s32 	%p32, %r726, 0;
	@%p32 bra 	$L__BB0_59;
	ld.global.u32 	%r727, [%rd7+140];
	xor.b32  	%r943, %r943, %r727;
	ld.global.u32 	%r728, [%rd7+144];
	xor.b32  	%r942, %r942, %r728;
	ld.global.u32 	%r729, [%rd7+148];
	xor.b32  	%r1033, %r1033, %r729;
	ld.global.u32 	%r730, [%rd7+152];
	xor.b32  	%r1032, %r1032, %r730;
	ld.global.u32 	%r731, [%rd7+156];
	xor.b32  	%r939, %r939, %r731;
$L__BB0_59:
	and.b32  	%r733, %r674, 256;
	setp.eq.s32 	%p33, %r733, 0;
	@%p33 bra 	$L__BB0_61;
	ld.global.u32 	%r734, [%rd7+160];
	xor.b32  	%r943, %r943, %r734;
	ld.global.u32 	%r735, [%rd7+164];
	xor.b32  	%r942, %r942, %r735;
	ld.global.u32 	%r736, [%rd7+168];
	xor.b32  	%r1033, %r1033, %r736;
	ld.global.u32 	%r737, [%rd7+172];
	xor.b32  	%r1032, %r1032, %r737;
	ld.global.u32 	%r738, [%rd7+176];
	xor.b32  	%r939, %r939, %r738;
$L__BB0_61:
	and.b32  	%r740, %r674, 512;
	setp.eq.s32 	%p34, %r740, 0;
	@%p34 bra 	$L__BB0_63;
	ld.global.u32 	%r741, [%rd7+180];
	xor.b32  	%r943, %r943, %r741;
	ld.global.u32 	%r742, [%rd7+184];
	xor.b32  	%r942, %r942, %r742;
	ld.global.u32 	%r743, [%rd7+188];
	xor.b32  	%r1033, %r1033, %r743;
	ld.global.u32 	%r744, [%rd7+192];
	xor.b32  	%r1032, %r1032, %r744;
	ld.global.u32 	%r745, [%rd7+196];
	xor.b32  	%r939, %r939, %r745;
$L__BB0_63:
	and.b32  	%r747, %r674, 1024;
	setp.eq.s32 	%p35, %r747, 0;
	@%p35 bra 	$L__BB0_65;
	ld.global.u32 	%r748, [%rd7+200];
	xor.b32  	%r943, %r943, %r748;
	ld.global.u32 	%r749, [%rd7+204];
	xor.b32  	%r942, %r942, %r749;
	ld.global.u32 	%r750, [%rd7+208];
	xor.b32  	%r1033, %r1033, %r750;
	ld.global.u32 	%r751, [%rd7+212];
	xor.b32  	%r1032, %r1032, %r751;
	ld.global.u32 	%r752, [%rd7+216];
	xor.b32  	%r939, %r939, %r752;
$L__BB0_65:
	and.b32  	%r754, %r674, 2048;
	setp.eq.s32 	%p36, %r754, 0;
	@%p36 bra 	$L__BB0_67;
	ld.global.u32 	%r755, [%rd7+220];
	xor.b32  	%r943, %r943, %r755;
	ld.global.u32 	%r756, [%rd7+224];
	xor.b32  	%r942, %r942, %r756;
	ld.global.u32 	%r757, [%rd7+228];
	xor.b32  	%r1033, %r1033, %r757;
	ld.global.u32 	%r758, [%rd7+232];
	xor.b32  	%r1032, %r1032, %r758;
	ld.global.u32 	%r759, [%rd7+236];
	xor.b32  	%r939, %r939, %r759;
$L__BB0_67:
	and.b32  	%r761, %r674, 4096;
	setp.eq.s32 	%p37, %r761, 0;
	@%p37 bra 	$L__BB0_69;
	ld.global.u32 	%r762, [%rd7+240];
	xor.b32  	%r943, %r943, %r762;
	ld.global.u32 	%r763, [%rd7+244];
	xor.b32  	%r942, %r942, %r763;
	ld.global.u32 	%r764, [%rd7+248];
	xor.b32  	%r1033, %r1033, %r764;
	ld.global.u32 	%r765, [%rd7+252];
	xor.b32  	%r1032, %r1032, %r765;
	ld.global.u32 	%r766, [%rd7+256];
	xor.b32  	%r939, %r939, %r766;
$L__BB0_69:
	and.b32  	%r768, %r674, 8192;
	setp.eq.s32 	%p38, %r768, 0;
	@%p38 bra 	$L__BB0_71;
	ld.global.u32 	%r769, [%rd7+260];
	xor.b32  	%r943, %r943, %r769;
	ld.global.u32 	%r770, [%rd7+264];
	xor.b32  	%r942, %r942, %r770;
	ld.global.u32 	%r771, [%rd7+268];
	xor.b32  	%r1033, %r1033, %r771;
	ld.global.u32 	%r772, [%rd7+272];
	xor.b32  	%r1032, %r1032, %r772;
	ld.global.u32 	%r773, [%rd7+276];
	xor.b32  	%r939, %r939, %r773;
$L__BB0_71:
	and.b32  	%r775, %r674, 16384;
	setp.eq.s32 	%p39, %r775, 0;
	@%p39 bra 	$L__BB0_73;
	ld.global.u32 	%r776, [%rd7+280];
	xor.b32  	%r943, %r943, %r776;
	ld.global.u32 	%r777, [%rd7+284];
	xor.b32  	%r942, %r942, %r777;
	ld.global.u32 	%r778, [%rd7+288];
	xor.b32  	%r1033, %r1033, %r778;
	ld.global.u32 	%r779, [%rd7+292];
	xor.b32  	%r1032, %r1032, %r779;
	ld.global.u32 	%r780, [%rd7+296];
	xor.b32  	%r939, %r939, %r780;
$L__BB0_73:
	and.b32  	%r782, %r674, 32768;
	setp.eq.s32 	%p40, %r782, 0;
	@%p40 bra 	$L__BB0_75;
	ld.global.u32 	%r783, [%rd7+300];
	xor.b32  	%r943, %r943, %r783;
	ld.global.u32 	%r784, [%rd7+304];
	xor.b32  	%r942, %r942, %r784;
	ld.global.u32 	%r785, [%rd7+308];
	xor.b32  	%r1033, %r1033, %r785;
	ld.global.u32 	%r786, [%rd7+312];
	xor.b32  	%r1032, %r1032, %r786;
	ld.global.u32 	%r787, [%rd7+316];
	xor.b32  	%r939, %r939, %r787;
$L__BB0_75:
	add.s32 	%r1030, %r1030, 16;
	setp.ne.s32 	%p41, %r1030, 32;
	@%p41 bra 	$L__BB0_43;
	mad.lo.s32 	%r788, %r1024, -31, %r189;
	add.s32 	%r1024, %r788, 1;
	setp.ne.s32 	%p42, %r1024, 5;
	@%p42 bra 	$L__BB0_42;
	st.local.u32 	[%rd1+4], %r943;
	st.local.v2.u32 	[%rd1+8], {%r942, %r1033};
	st.local.v2.u32 	[%rd1+16], {%r1032, %r939};
	setp.ne.s64 	%p43, %rd4, 3;
	@%p43 bra 	$L__BB0_115;
	mov.b32 	%r939, 0;
	mov.u32 	%r1124, %r939;
	mov.u32 	%r1125, %r939;
	mov.u32 	%r942, %r939;
	mov.u32 	%r943, %r939;
	mov.u32 	%r1116, %r939;
$L__BB0_79:
	mul.wide.u32 	%rd20, %r1116, 4;
	add.s64 	%rd21, %rd1, %rd20;
	ld.local.u32 	%r364, [%rd21+4];
	shl.b32 	%r365, %r1116, 5;
	mov.b32 	%r1122, 0;
$L__BB0_80:
	.pragma "nounroll";
	shr.u32 	%r791, %r364, %r1122;
	and.b32  	%r792, %r791, 1;
	setp.eq.b32 	%p44, %r792, 1;
	not.pred 	%p45, %p44;
	add.s32 	%r793, %r365, %r1122;
	mul.lo.s32 	%r794, %r793, 5;
	mul.wide.u32 	%rd22, %r794, 4;
	add.s64 	%rd8, %rd5, %rd22;
	@%p45 bra 	$L__BB0_82;
	ld.global.u32 	%r795, [%rd8];
	xor.b32  	%r943, %r943, %r795;
	ld.global.u32 	%r796, [%rd8+4];
	xor.b32  	%r942, %r942, %r796;
	ld.global.u32 	%r797, [%rd8+8];
	xor.b32  	%r1125, %r1125, %r797;
	ld.global.u32 	%r798, [%rd8+12];
	xor.b32  	%r1124, %r1124, %r798;
	ld.global.u32 	%r799, [%rd8+16];
	xor.b32  	%r939, %r939, %r799;
$L__BB0_82:
	and.b32  	%r801, %r791, 2;
	setp.eq.s32 	%p46, %r801, 0;
	@%p46 bra 	$L__BB0_84;
	ld.global.u32 	%r802, [%rd8+20];
	xor.b32  	%r943, %r943, %r802;
	ld.global.u32 	%r803, [%rd8+24];
	xor.b32  	%r942, %r942, %r803;
	ld.global.u32 	%r804, [%rd8+28];
	xor.b32  	%r1125, %r1125, %r804;
	ld.global.u32 	%r805, [%rd8+32];
	xor.b32  	%r1124, %r1124, %r805;
	ld.global.u32 	%r806, [%rd8+36];
	xor.b32  	%r939, %r939, %r806;
$L__BB0_84:
	and.b32  	%r808, %r791, 4;
	setp.eq.s32 	%p47, %r808, 0;
	@%p47 bra 	$L__BB0_86;
	ld.global.u32 	%r809, [%rd8+40];
	xor.b32  	%r943, %r943, %r809;
	ld.global.u32 	%r810, [%rd8+44];
	xor.b32  	%r942, %r942, %r810;
	ld.global.u32 	%r811, [%rd8+48];
	xor.b32  	%r1125, %r1125, %r811;
	ld.global.u32 	%r812, [%rd8+52];
	xor.b32  	%r1124, %r1124, %r812;
	ld.global.u32 	%r813, [%rd8+56];
	xor.b32  	%r939, %r939, %r813;
$L__BB0_86:
	and.b32  	%r815, %r791, 8;
	setp.eq.s32 	%p48, %r815, 0;
	@%p48 bra 	$L__BB0_88;
	ld.global.u32 	%r816, [%rd8+60];
	xor.b32  	%r943, %r943, %r816;
	ld.global.u32 	%r817, [%rd8+64];
	xor.b32  	%r942, %r942, %r817;
	ld.global.u32 	%r818, [%rd8+68];
	xor.b32  	%r1125, %r1125, %r818;
	ld.global.u32 	%r819, [%rd8+72];
	xor.b32  	%r1124, %r1124, %r819;
	ld.global.u32 	%r820, [%rd8+76];
	xor.b32  	%r939, %r939, %r820;
$L__BB0_88:
	and.b32  	%r822, %r791, 16;
	setp.eq.s32 	%p49, %r822, 0;
	@%p49 bra 	$L__BB0_90;
	ld.global.u32 	%r823, [%rd8+80];
	xor.b32  	%r943, %r943, %r823;
	ld.global.u32 	%r824, [%rd8+84];
	xor.b32  	%r942, %r942, %r824;
	ld.global.u32 	%r825, [%rd8+88];
	xor.b32  	%r1125, %r1125, %r825;
	ld.global.u32 	%r826, [%rd8+92];
	xor.b32  	%r1124, %r1124, %r826;
	ld.global.u32 	%r827, [%rd8+96];
	xor.b32  	%r939, %r939, %r827;
$L__BB0_90:
	and.b32  	%r829, %r791, 32;
	setp.eq.s32 	%p50, %r829, 0;
	@%p50 bra 	$L__BB0_92;
	ld.global.u32 	%r830, [%rd8+100];
	xor.b32  	%r943, %r943, %r830;
	ld.global.u32 	%r831, [%rd8+104];
	xor.b32  	%r942, %r942, %r831;
	ld.global.u32 	%r832, [%rd8+108];
	xor.b32  	%r1125, %r1125, %r832;
	ld.global.u32 	%r833, [%rd8+112];
	xor.b32  	%r1124, %r1124, %r833;
	ld.global.u32 	%r834, [%rd8+116];
	xor.b32  	%r939, %r939, %r834;
$L__BB0_92:
	and.b32  	%r836, %r791, 64;
	setp.eq.s32 	%p51, %r836, 0;
	@%p51 bra 	$L__BB0_94;
	ld.global.u32 	%r837, [%rd8+120];
	xor.b32  	%r943, %r943, %r837;
	ld.global.u32 	%r838, [%rd8+124];
	xor.b32  	%r942, %r942, %r838;
	ld.global.u32 	%r839, [%rd8+128];
	xor.b32  	%r1125, %r1125, %r839;
	ld.global.u32 	%r840, [%rd8+132];
	xor.b32  	%r1124, %r1124, %r840;
	ld.global.u32 	%r841, [%rd8+136];
	xor.b32  	%r939, %r939, %r841;
$L__BB0_94:
	and.b32  	%r843, %r791, 128;
	setp.eq.s32 	%p52, %r843, 0;
	@%p52 bra 	$L__BB0_96;
	ld.global.u32 	%r844, [%rd8+140];
	xor.b32  	%r943, %r943, %r844;
	ld.global.u32 	%r845, [%rd8+144];
	xor.b32  	%r942, %r942, %r845;
	ld.global.u32 	%r846, [%rd8+148];
	xor.b32  	%r1125, %r1125, %r846;
	ld.global.u32 	%r847, [%rd8+152];
	xor.b32  	%r1124, %r1124, %r847;
	ld.global.u32 	%r848, [%rd8+156];
	xor.b32  	%r939, %r939, %r848;
$L__BB0_96:
	and.b32  	%r850, %r791, 256;
	setp.eq.s32 	%p53, %r850, 0;
	@%p53 bra 	$L__BB0_98;
	ld.global.u32 	%r851, [%rd8+160];
	xor.b32  	%r943, %r943, %r851;
	ld.global.u32 	%r852, [%rd8+164];
	xor.b32  	%r942, %r942, %r852;
	ld.global.u32 	%r853, [%rd8+168];
	xor.b32  	%r1125, %r1125, %r853;
	ld.global.u32 	%r854, [%rd8+172];
	xor.b32  	%r1124, %r1124, %r854;
	ld.global.u32 	%r855, [%rd8+176];
	xor.b32  	%r939, %r939, %r855;
$L__BB0_98:
	and.b32  	%r857, %r791, 512;
	setp.eq.s32 	%p54, %r857, 0;
	@%p54 bra 	$L__BB0_100;
	ld.global.u32 	%r858, [%rd8+180];
	xor.b32  	%r943, %r943, %r858;
	ld.global.u32 	%r859, [%rd8+184];
	xor.b32  	%r942, %r942, %r859;
	ld.global.u32 	%r860, [%rd8+188];
	xor.b32  	%r1125, %r1125, %r860;
	ld.global.u32 	%r861, [%rd8+192];
	xor.b32  	%r1124, %r1124, %r861;
	ld.global.u32 	%r862, [%rd8+196];
	xor.b32  	%r939, %r939, %r862;
$L__BB0_100:
	and.b32  	%r864, %r791, 1024;
	setp.eq.s32 	%p55, %r864, 0;
	@%p55 bra 	$L__BB0_102;
	ld.global.u32 	%r865, [%rd8+200];
	xor.b32  	%r943, %r943, %r865;
	ld.global.u32 	%r866, [%rd8+204];
	xor.b32  	%r942, %r942, %r866;
	ld.global.u32 	%r867, [%rd8+208];
	xor.b32  	%r1125, %r1125, %r867;
	ld.global.u32 	%r868, [%rd8+212];
	xor.b32  	%r1124, %r1124, %r868;
	ld.global.u32 	%r869, [%rd8+216];
	xor.b32  	%r939, %r939, %r869;
$L__BB0_102:
	and.b32  	%r871, %r791, 2048;
	setp.eq.s32 	%p56, %r871, 0;
	@%p56 bra 	$L__BB0_104;
	ld.global.u32 	%r872, [%rd8+220];
	xor.b32  	%r943, %r943, %r872;
	ld.global.u32 	%r873, [%rd8+224];
	xor.b32  	%r942, %r942, %r873;
	ld.global.u32 	%r874, [%rd8+228];
	xor.b32  	%r1125, %r1125, %r874;
	ld.global.u32 	%r875, [%rd8+232];
	xor.b32  	%r1124, %r1124, %r875;
	ld.global.u32 	%r876, [%rd8+236];
	xor.b32  	%r939, %r939, %r876;
$L__BB0_104:
	and.b32  	%r878, %r791, 4096;
	setp.eq.s32 	%p57, %r878, 0;
	@%p57 bra 	$L__BB0_106;
	ld.global.u32 	%r879, [%rd8+240];
	xor.b32  	%r943, %r943, %r879;
	ld.global.u32 	%r880, [%rd8+244];
	xor.b32  	%r942, %r942, %r880;
	ld.global.u32 	%r881, [%rd8+248];
	xor.b32  	%r1125, %r1125, %r881;
	ld.global.u32 	%r882, [%rd8+252];
	xor.b32  	%r1124, %r1124, %r882;
	ld.global.u32 	%r883, [%rd8+256];
	xor.b32  	%r939, %r939, %r883;
$L__BB0_106:
	and.b32  	%r885, %r791, 8192;
	setp.eq.s32 	%p58, %r885, 0;
	@%p58 bra 	$L__BB0_108;
	ld.global.u32 	%r886, [%rd8+260];
	xor.b32  	%r943, %r943, %r886;
	ld.global.u32 	%r887, [%rd8+264];
	xor.b32  	%r942, %r942, %r887;
	ld.global.u32 	%r888, [%rd8+268];
	xor.b32  	%r1125, %r1125, %r888;
	ld.global.u32 	%r889, [%rd8+272];
	xor.b32  	%r1124, %r1124, %r889;
	ld.global.u32 	%r890, [%rd8+276];
	xor.b32  	%r939, %r939, %r890;
$L__BB0_108:
	and.b32  	%r892, %r791, 16384;
	setp.eq.s32 	%p59, %r892, 0;
	@%p59 bra 	$L__BB0_110;
	ld.global.u32 	%r893, [%rd8+280];
	xor.b32  	%r943, %r943, %r893;
	ld.global.u32 	%r894, [%rd8+284];
	xor.b32  	%r942, %r942, %r894;
	ld.global.u32 	%r895, [%rd8+288];
	xor.b32  	%r1125, %r1125, %r895;
	ld.global.u32 	%r896, [%rd8+292];
	xor.b32  	%r1124, %r1124, %r896;
	ld.global.u32 	%r897, [%rd8+296];
	xor.b32  	%r939, %r939, %r897;
$L__BB0_110:
	and.b32  	%r899, %r791, 32768;
	setp.eq.s32 	%p60, %r899, 0;
	@%p60 bra 	$L__BB0_112;
	ld.global.u32 	%r900, [%rd8+300];
	xor.b32  	%r943, %r943, %r900;
	ld.global.u32 	%r901, [%rd8+304];
	xor.b32  	%r942, %r942, %r901;
	ld.global.u32 	%r902, [%rd8+308];
	xor.b32  	%r1125, %r1125, %r902;
	ld.global.u32 	%r903, [%rd8+312];
	xor.b32  	%r1124, %r1124, %r903;
	ld.global.u32 	%r904, [%rd8+316];
	xor.b32  	%r939, %r939, %r904;
$L__BB0_112:
	add.s32 	%r1122, %r1122, 16;
	setp.ne.s32 	%p61, %r1122, 32;
	@%p61 bra 	$L__BB0_80;
	mad.lo.s32 	%r905, %r1116, -31, %r365;
	add.s32 	%r1116, %r905, 1;
	setp.ne.s32 	%p62, %r1116, 5;
	@%p62 bra 	$L__BB0_79;
	st.local.u32 	[%rd1+4], %r943;
	st.local.v2.u32 	[%rd1+8], {%r942, %r1125};
	st.local.v2.u32 	[%rd1+16], {%r1124, %r939};
$L__BB0_115:
	shr.u64 	%rd24, %rd3, 2;
	add.s32 	%r926, %r926, 1;
	setp.gt.u64 	%p63, %rd3, 3;
	@%p63 bra 	$L__BB0_3;
$L__BB0_116:
	shr.u32 	%r906, %r943, 2;
	xor.b32  	%r907, %r906, %r943;
	shl.b32 	%r908, %r939, 4;
	shl.b32 	%r909, %r907, 1;
	xor.b32  	%r910, %r909, %r908;
	xor.b32  	%r911, %r910, %r907;
	xor.b32  	%r912, %r911, %r939;
	add.s32 	%r913, %r912, 832457172;
	cvt.rn.f32.u32 	%f1, %r913;
	fma.rn.f32 	%f2, %f1, 0f2F800000, 0f2F000000;
	shr.u32 	%r914, %r942, 2;
	xor.b32  	%r915, %r914, %r942;
	shl.b32 	%r916, %r912, 4;
	shl.b32 	%r917, %r915, 1;
	xor.b32  	%r918, %r917, %r916;
	xor.b32  	%r919, %r918, %r915;
	xor.b32  	%r920, %r919, %r912;
	add.s32 	%r921, %r920, 832819609;
	cvt.rn.f32.u32 	%f3, %r921;
	fma.rn.f32 	%f4, %f3, 0f2F800000, 0f2F000000;
	mul.f32 	%f5, %f4, %f4;
	fma.rn.f32 	%f6, %f2, %f2, %f5;
	setp.gtu.f32 	%p64, %f6, 0f3F800000;
	@%p64 bra 	$L__BB0_118;
	cvta.to.global.u64 	%rd23, %rd10;
	atom.global.add.u32 	%r922, [%rd23], 1;
$L__BB0_118:
	ret;

}


// ===== COMPILED SASS (sm_100) =====

	.target	sm_100

	.elftype	@"ET_EXEC"


//--------------------- .note.nv.tkinfo           --------------------------
	.section	.note.nv.tkinfo,"",@"SHT_NOTE"
	.sectionflags	@"SHF_NOTE_NV_TKINFO"
	.tkinfo
        /*0018*/ 	.word	0x00000002
        /*0030*/ 	.string	""
        /*0030*/ 	.string	"ptxas"
        /*0030*/ 	.string	"Cuda compilation tools, release 13.0, V13.0.88"
        /*0030*/ 	.string	"Build cuda_13.0.r13.0/compiler.36424714_0"
        /*0030*/ 	.string	"-arch sm_100 -m 64 "



//--------------------- .note.nv.cuinfo           --------------------------
	.section	.note.nv.cuinfo,"",@"SHT_NOTE"
	.sectionflags	@"SHF_NOTE_NV_CUINFO"
        /*0018*/ 	.short	0x0002
        /*001a*/ 	.short	0x0064
        /*001c*/ 	.short	0x0082
	.zero		2


//--------------------- .nv.info                  --------------------------
	.section	.nv.info,"",@"SHT_CUDA_INFO"
	.align	4


	//----- nvinfo : EIATTR_REGCOUNT
	.align		4
        /*0000*/ 	.byte	0x04, 0x2f
        /*0002*/ 	.short	(.L_10 - .L_9)
	.align		4
.L_9:
        /*0004*/ 	.word	index@(_Z16monteCarloKernelPii)
        /*0008*/ 	.word	0x00000020


	//----- nvinfo : EIATTR_FRAME_SIZE
	.align		4
.L_10:
        /*000c*/ 	.byte	0x04, 0x11
        /*000e*/ 	.short	(.L_12 - .L_11)
	.align		4
.L_11:
        /*0010*/ 	.word	index@(_Z16monteCarloKernelPii)
        /*0014*/ 	.word	0x00000030


	//----- nvinfo : EIATTR_MIN_STACK_SIZE
	.align		4
.L_12:
        /*0018*/ 	.byte	0x04, 0x12
        /*001a*/ 	.short	(.L_14 - .L_13)
	.align		4
.L_13:
        /*001c*/ 	.word	index@(_Z16monteCarloKernelPii)
        /*0020*/ 	.word	0x00000030
.L_14:


//--------------------- .nv.compat                --------------------------
	.section	.nv.compat,"",@"SHT_CUDA_COMPAT_INFO"
	.align	4
        /*0000*/ 	.byte	0x02, 0x09, 0x00, 0x00, 0x02, 0x02, 0x01, 0x00, 0x02, 0x05, 0x05, 0x00, 0x03, 0x07, 0x01, 0x01
        /*0010*/ 	.byte	0x02, 0x03, 0x00, 0x00, 0x02, 0x06, 0x01, 0x00, 0x04, 0x0b, 0x08, 0x00, 0x01, 0x00, 0x00, 0x00
        /*0020*/ 	.byte	0x00, 0x00, 0x00, 0x00


//--------------------- .nv.info._Z16monteCarloKernelPii --------------------------
	.section	.nv.info._Z16monteCarloKernelPii,"",@"SHT_CUDA_INFO"
	.sectionflags	@""
	.align	4


	//----- nvinfo : EIATTR_CUDA_API_VERSION
	.align		4
        /*0000*/ 	.byte	0x04, 0x37
        /*0002*/ 	.short	(.L_16 - .L_15)
.L_15:
        /*0004*/ 	.word	0x00000082


	//----- nvinfo : EIATTR_KPARAM_INFO
	.align		4
.L_16:
        /*0008*/ 	.byte	0x04, 0x17
        /*000a*/ 	.short	(.L_18 - .L_17)
.L_17:
        /*000c*/ 	.word	0x00000000
        /*0010*/ 	.short	0x0001
        /*0012*/ 	.short	0x0008
        /*0014*/ 	.byte	0x00, 0xf0, 0x11, 0x00


	//----- nvinfo : EIATTR_KPARAM_INFO
	.align		4
.L_18:
        /*0018*/ 	.byte	0x04, 0x17
        /*001a*/ 	.short	(.L_20 - .L_19)
.L_19:
        /*001c*/ 	.word	0x00000000
        /*0020*/ 	.short	0x0000
        /*0022*/ 	.short	0x0000
        /*0024*/ 	.byte	0x00, 0xf5, 0x21, 0x00


	//----- nvinfo : EIATTR_SPARSE_MMA_MASK
	.align		4
.L_20:
        /*0028*/ 	.byte	0x03, 0x50
        /*002a*/ 	.short	0x0000


	//----- nvinfo : EIATTR_MAXREG_COUNT
	.align		4
        /*002c*/ 	.byte	0x03, 0x1b
        /*002e*/ 	.short	0x00ff


	//----- nvinfo : EIATTR_MERCURY_ISA_VERSION
	.align		4
        /*0030*/ 	.byte	0x03, 0x5f
        /*0032*/ 	.short	0x0101


	//----- nvinfo : EIATTR_INT_WARP_WIDE_INSTR_OFFSETS
	.align		4
        /*0034*/ 	.byte	0x04, 0x31
        /*0036*/ 	.short	(.L_22 - .L_21)


	//   ....[0]....
.L_21:
        /*0038*/ 	.word	0x00002880


	//----- nvinfo : EIATTR_VRC_CTA_INIT_COUNT
	.align		4
.L_22:
        /*003c*/ 	.byte	0x02, 0x4a
	.zero		1
	.zero		1


	//----- nvinfo : EIATTR_EXIT_INSTR_OFFSETS
	.align		4
        /*0040*/ 	.byte	0x04, 0x1c
        /*0042*/ 	.short	(.L_24 - .L_23)


	//   ....[0]....
.L_23:
        /*0044*/ 	.word	0x00000080


	//   ....[1]....
        /*0048*/ 	.word	0x00002850


	//   ....[2]....
        /*004c*/ 	.word	0x000028d0


	//----- nvinfo : EIATTR_CRS_STACK_SIZE
	.align		4
.L_24:
        /*0050*/ 	.byte	0x04, 0x1e
        /*0052*/ 	.short	(.L_26 - .L_25)
.L_25:
        /*0054*/ 	.word	0x00000000


	//----- nvinfo : EIATTR_CBANK_PARAM_SIZE
	.align		4
.L_26:
        /*0058*/ 	.byte	0x03, 0x19
        /*005a*/ 	.short	0x000c


	//----- nvinfo : EIATTR_PARAM_CBANK
	.align		4
        /*005c*/ 	.byte	0x04, 0x0a
        /*005e*/ 	.short	(.L_28 - .L_27)
	.align		4
.L_27:
        /*0060*/ 	.word	index@(.nv.constant0._Z16monteCarloKernelPii)
        /*0064*/ 	.short	0x0380
        /*0066*/ 	.short	0x000c


	//----- nvinfo : EIATTR_SW_WAR
	.align		4
.L_28:
        /*0068*/ 	.byte	0x04, 0x36
        /*006a*/ 	.short	(.L_30 - .L_29)
.L_29:
        /*006c*/ 	.word	0x00000008
.L_30:


//--------------------- .nv.callgraph             --------------------------
	.section	.nv.callgraph,"",@"SHT_CUDA_CALLGRAPH"
	.align	4
	.sectionentsize	8
	.align		4
        /*0000*/ 	.word	0x00000000
	.align		4
        /*0004*/ 	.word	0xffffffff
	.align		4
        /*0008*/ 	.word	0x00000000
	.align		4
        /*000c*/ 	.word	0xfffffffe
	.align		4
        /*0010*/ 	.word	0x00000000
	.align		4
        /*0014*/ 	.word	0xfffffffd
	.align		4
        /*0018*/ 	.word	0x00000000
	.align		4
        /*001c*/ 	.word	0xfffffffc


//--------------------- .nv.constant4             --------------------------
	.section	.nv.constant4,"a",@progbits
	.align	8
	.align		8
.nv.constant4:
        /*0000*/ 	.dword	precalc_xorwow_matrix
	.align		8
        /*0008*/ 	.dword	precalc_xorwow_offset_matrix
	.align		8
        /*0010*/ 	.dword	mrg32k3aM1
	.align		8
        /*0018*/ 	.dword	mrg32k3aM2
	.align		8
        /*0020*/ 	.dword	mrg32k3aM1SubSeq
	.align		8
        /*0028*/ 	.dword	mrg32k3aM2SubSeq
	.align		8
        /*0030*/ 	.dword	mrg32k3aM1Seq
	.align		8
        /*0038*/ 	.dword	mrg32k3aM2Seq


//--------------------- .nv.constant3             --------------------------
	.section	.nv.constant3,"a",@progbits
	.align	8
.nv.constant3:
	.type		__cr_lgamma_table,@object
	.size		__cr_lgamma_table,(.L_8 - __cr_lgamma_table)
__cr_lgamma_table:
        /*0000*/ 	.byte	0x00, 0x00, 0x00, 0x00, 0x00, 0x00, 0x00, 0x00, 0x00, 0x00, 0x00, 0x00, 0x00, 0x00, 0x00, 0x00
        /*0010*/ 	.byte	0xef, 0x39, 0xfa, 0xfe, 0x42, 0x2e, 0xe6, 0x3f, 0x02, 0x20, 0x2a, 0xfa, 0x0b, 0xab, 0xfc, 0x3f
        /*0020*/ 	.byte	0xf9, 0x2c, 0x92, 0x7c, 0xa7, 0x6c, 0x09, 0x40, 0xc9, 0x79, 0x44, 0x3c, 0x64, 0x26, 0x13, 0x40
        /*0030*/ 	.byte	0xca, 0x01, 0xcf, 0x3a, 0x27, 0x51, 0x1a, 0x40, 0x30, 0xcc, 0x2d, 0xf3, 0xe1, 0x0c, 0x21, 0x40
        /*0040*/ 	.byte	0x0d, 0xb7, 0xfc, 0x82, 0x8e, 0x35, 0x25, 0x40
.L_8:


//--------------------- .text._Z16monteCarloKernelPii --------------------------
	.section	.text._Z16monteCarloKernelPii,"ax",@progbits
	.align	128
        .global         _Z16monteCarloKernelPii
        .type           _Z16monteCarloKernelPii,@function
        .size           _Z16monteCarloKernelPii,(.L_x_12 - _Z16monteCarloKernelPii)
        .other          _Z16monteCarloKernelPii,@"STO_CUDA_ENTRY STV_DEFAULT"
_Z16monteCarloKernelPii:
.text._Z16monteCarloKernelPii:
[----:B------:R-:W0:Y:S01]  /*0000*/  LDC R1, c[0x0][0x37c] ;  /* 0x0000df00ff017b82 */ /* 0x000e220000000800 */
[----:B------:R-:W1:Y:S07]  /*0010*/  S2R R0, SR_TID.X ;  /* 0x0000000000007919 */ /* 0x000e6e0000002100 */
[----:B------:R-:W1:Y:S01]  /*0020*/  S2UR UR4, SR_CTAID.X ;  /* 0x00000000000479c3 */ /* 0x000e620000002500 */
[----:B------:R-:W2:Y:S01]  /*0030*/  LDCU UR5, c[0x0][0x388] ;  /* 0x00007100ff0577ac */ /* 0x000ea20008000800 */
[----:B0-----:R-:W-:-:S06]  /*0040*/  VIADD R1, R1, 0xffffffd0 ;  /* 0xffffffd001017836 */ /* 0x001fcc0000000000 */
[----:B------:R-:W1:Y:S02]  /*0050*/  LDC R3, c[0x0][0x360] ;  /* 0x0000d800ff037b82 */ /* 0x000e640000000800 */
[----:B-1----:R-:W-:-:S05]  /*0060*/  IMAD R3, R3, UR4, R0 ;  /* 0x0000000403037c24 */ /* 0x002fca000f8e0200 */
[----:B--2---:R-:W-:-:S13]  /*0070*/  ISETP.GE.AND P0, PT, R3, UR5, PT ;  /* 0x0000000503007c0c */ /* 0x004fda000bf06270 */
[----:B------:R-:W-:Y:S05]  /*0080*/  @P0 EXIT ;  /* 0x000000000000094d */ /* 0x000fea0003800000 */
[----:B------:R-:W-:Y:S01]  /*0090*/  IMAD.MOV.U32 R6, RZ, RZ, 0x3198c20f ;  /* 0x3198c20fff067424 */ /* 0x000fe200078e00ff */
[----:B------:R-:W-:Y:S01]  /*00a0*/  ISETP.NE.AND P0, PT, R3, RZ, PT ;  /* 0x000000ff0300720c */ /* 0x000fe20003f05270 */
[----:B------:R-:W-:Y:S01]  /*00b0*/  IMAD.MOV.U32 R7, RZ, RZ, 0x5efdb30c ;  /* 0x5efdb30cff077424 */ /* 0x000fe200078e00ff */
[----:B------:R-:W0:Y:S01]  /*00c0*/  LDCU.64 UR6, c[0x0][0x358] ;  /* 0x00006b00ff0677ac */ /* 0x000e220008000a00 */
[----:B------:R-:W-:Y:S01]  /*00d0*/  IMAD.MOV.U32 R8, RZ, RZ, 0x423bb012 ;  /* 0x423bb012ff087424 */ /* 0x000fe200078e00ff */
[----:B------:R-:W-:Y:S01]  /*00e0*/  BSSY.RECONVERGENT B0, `(.L_x_0) ;  /* 0x0000260000007945 */ /* 0x000fe20003800200 */
[----:B------:R-:W-:Y:S01]  /*00f0*/  IMAD.MOV.U32 R9, RZ, RZ, -0x75bd8fc ;  /* 0xf8a42704ff097424 */ /* 0x000fe200078e00ff */
[----:B------:R1:W-:Y:S01]  /*0100*/  STL.64 [R1], R6 ;  /* 0x0000000601007387 */ /* 0x0003e20000100a00 */
[----:B------:R-:W-:Y:S02]  /*0110*/  IMAD.MOV.U32 R10, RZ, RZ, -0x23270784 ;  /* 0xdcd8f87cff0a7424 */ /* 0x000fe400078e00ff */
[----:B------:R-:W-:Y:S01]  /*0120*/  IMAD.MOV.U32 R11, RZ, RZ, 0x57fa2510 ;  /* 0x57fa2510ff0b7424 */ /* 0x000fe200078e00ff */
[----:B------:R1:W-:Y:S01]  /*0130*/  STL.64 [R1+0x8], R8 ;  /* 0x0000080801007387 */ /* 0x0003e20000100a00 */
[----:B------:R-:W-:-:S02]  /*0140*/  IMAD.MOV.U32 R0, RZ, RZ, 0x5efdb30c ;  /* 0x5efdb30cff007424 */ /* 0x000fc400078e00ff */
[----:B------:R-:W-:Y:S01]  /*0150*/  IMAD.MOV.U32 R2, RZ, RZ, 0x423bb012 ;  /* 0x423bb012ff027424 */ /* 0x000fe200078e00ff */
[----:B------:R1:W-:Y:S01]  /*0160*/  STL.64 [R1+0x10], R10 ;  /* 0x0000100a01007387 */ /* 0x0003e20000100a00 */
[----:B------:R-:W-:Y:S01]  /*0170*/  IMAD.MOV.U32 R5, RZ, RZ, 0x57fa2510 ;  /* 0x57fa2510ff057424 */ /* 0x000fe200078e00ff */
[----:B------:R-:W-:Y:S06]  /*0180*/  @!P0 BRA `(.L_x_1) ;  /* 0x0000002400548947 */ /* 0x000fec0003800000 */
[--C-:B-1----:R-:W-:Y:S01]  /*0190*/  SHF.R.S32.HI R11, RZ, 0x1f, R3.reuse ;  /* 0x0000001fff0b7819 */ /* 0x102fe20000011403 */
[----:B------:R-:W-:Y:S02]  /*01a0*/  IMAD.MOV.U32 R10, RZ, RZ, R3 ;  /* 0x000000ffff0a7224 */ /* 0x000fe400078e0003 */
[----:B------:R-:W-:Y:S02]  /*01b0*/  IMAD.MOV.U32 R7, RZ, RZ, RZ ;  /* 0x000000ffff077224 */ /* 0x000fe400078e00ff */
[----:B------:R-:W-:Y:S02]  /*01c0*/  IMAD.MOV.U32 R0, RZ, RZ, 0x5efdb30c ;  /* 0x5efdb30cff007424 */ /* 0x000fe400078e00ff */
[----:B------:R-:W-:Y:S02]  /*01d0*/  IMAD.MOV.U32 R2, RZ, RZ, 0x423bb012 ;  /* 0x423bb012ff027424 */ /* 0x000fe400078e00ff */
[----:B------:R-:W-:-:S07]  /*01e0*/  IMAD.MOV.U32 R5, RZ, RZ, 0x57fa2510 ;  /* 0x57fa2510ff057424 */ /* 0x000fce00078e00ff */
.L_x_10:
[----:B-1----:R-:W-:Y:S01]  /*01f0*/  LOP3.LUT R3, R10, 0x3, RZ, 0xc0, !PT ;  /* 0x000000030a037812 */ /* 0x002fe200078ec0ff */
[----:B------:R-:W-:Y:S03]  /*0200*/  BSSY.RECONVERGENT B1, `(.L_x_2) ;  /* 0x0000247000017945 */ /* 0x000fe60003800200 */
[----:B------:R-:W-:-:S04]  /*0210*/  ISETP.NE.U32.AND P0, PT, R3, RZ, PT ;  /* 0x000000ff0300720c */ /* 0x000fc80003f05070 */
[----:B------:R-:W-:-:S13]  /*0220*/  ISETP.NE.AND.EX P0, PT, RZ, RZ, PT, P0 ;  /* 0x000000ffff00720c */ /* 0x000fda0003f05300 */
[----:B------:R-:W-:Y:S05]  /*0230*/  @!P0 BRA `(.L_x_3) ;  /* 0x00000024000c8947 */ /* 0x000fea0003800000 */
[----:B------:R-:W1:Y:S01]  /*0240*/  LDC.64 R8, c[0x4][RZ] ;  /* 0x01000000ff087b82 */ /* 0x000e620000000a00 */
[----:B------:R-:W-:Y:S01]  /*0250*/  IMAD.MOV.U32 R0, RZ, RZ, RZ ;  /* 0x000000ffff007224 */ /* 0x000fe200078e00ff */
[----:B------:R-:W-:Y:S01]  /*0260*/  CS2R R4, SRZ ;  /* 0x0000000000047805 */ /* 0x000fe2000001ff00 */
[----:B------:R-:W-:Y:S01]  /*0270*/  IMAD.MOV.U32 R6, RZ, RZ, RZ ;  /* 0x000000ffff067224 */ /* 0x000fe200078e00ff */
[----:B------:R-:W-:Y:S01]  /*0280*/  CS2R R2, SRZ ;  /* 0x0000000000027805 */ /* 0x000fe2000001ff00 */
[----:B-1----:R-:W-:-:S07]  /*0290*/  IMAD.WIDE.U32 R8, R7, 0xc80, R8 ;  /* 0x00000c8007087825 */ /* 0x002fce00078e0008 */
.L_x_5:
[----:B------:R-:W-:-:S06]  /*02a0*/  IMAD R14, R6, 0x4, R1 ;  /* 0x00000004060e7824 */ /* 0x000fcc00078e0201 */
[----:B------:R-:W5:Y:S01]  /*02b0*/  LDL R14, [R14+0x4] ;  /* 0x000004000e0e7983 */ /* 0x000f620000100800 */
[----:B------:R-:W-:Y:S01]  /*02c0*/  IMAD.SHL.U32 R15, R6, 0x20, RZ ;  /* 0x00000020060f7824 */ /* 0x000fe200078e00ff */
[----:B------:R-:W-:-:S06]  /*02d0*/  UMOV UR4, URZ ;  /* 0x000000ff00047c82 */ /* 0x000fcc0008000000 */
.L_x_4:
[----:B-----5:R-:W-:Y:S01]  /*02e0*/  SHF.R.U32.HI R20, RZ, UR4, R14 ;  /* 0x00000004ff147c19 */ /* 0x020fe2000801160e */
[----:B------:R-:W-:-:S03]  /*02f0*/  VIADD R12, R15, UR4 ;  /* 0x000000040f0c7c36 */ /* 0x000fc60008000000 */
[----:B------:R-:W-:-:S04]  /*0300*/  LOP3.LUT R13, R20, 0x1, RZ, 0xc0, !PT ;  /* 0x00000001140d7812 */ /* 0x000fc800078ec0ff */
[----:B------:R-:W-:Y:S01]  /*0310*/  ISETP.NE.U32.AND P0, PT, R13, 0x1, PT ;  /* 0x000000010d00780c */ /* 0x000fe20003f05070 */
[----:B------:R-:W-:-:S03]  /*0320*/  IMAD R13, R12, 0x5, RZ ;  /* 0x000000050c0d7824 */ /* 0x000fc600078e02ff */
[----:B------:R-:W-:Y:S01]  /*0330*/  R2P PR, R20, 0x7e ;  /* 0x0000007e14007804 */ /* 0x000fe20000000000 */
[----:B------:R-:W-:-:S08]  /*0340*/  IMAD.WIDE.U32 R12, R13, 0x4, R8 ;  /* 0x000000040d0c7825 */ /* 0x000fd000078e0008 */
[----:B0-----:R-:W2:Y:S04]  /*0350*/  @!P0 LDG.E R17, desc[UR6][R12.64] ;  /* 0x000000060c118981 */ /* 0x001ea8000c1e1900 */
[----:B------:R-:W3:Y:S04]  /*0360*/  @P1 LDG.E R19, desc[UR6][R12.64+0x14] ;  /* 0x000014060c131981 */ /* 0x000ee8000c1e1900 */
[----:B------:R-:W4:Y:S04]  /*0370*/  @P2 LDG.E R21, desc[UR6][R12.64+0x28] ;  /* 0x000028060c152981 */ /* 0x000f28000c1e1900 */
[----:B------:R-:W4:Y:S04]  /*0380*/  @P3 LDG.E R23, desc[UR6][R12.64+0x3c] ;  /* 0x00003c060c173981 */ /* 0x000f28000c1e1900 */
[----:B------:R-:W4:Y:S04]  /*0390*/  @!P0 LDG.E R16, desc[UR6][R12.64+0x8] ;  /* 0x000008060c108981 */ /* 0x000f28000c1e1900 */
[----:B------:R-:W4:Y:S04]  /*03a0*/  @P4 LDG.E R25, desc[UR6][R12.64+0x50] ;  /* 0x000050060c194981 */ /* 0x000f28000c1e1900 */
[----:B------:R-:W4:Y:S04]  /*03b0*/  @!P0 LDG.E R18, desc[UR6][R12.64+0x10] ;  /* 0x000010060c128981 */ /* 0x000f28000c1e1900 */
[----:B------:R-:W4:Y:S04]  /*03c0*/  @P1 LDG.E R22, desc[UR6][R12.64+0x1c] ;  /* 0x00001c060c161981 */ /* 0x000f28000c1e1900 */
[----:B------:R-:W4:Y:S04]  /*03d0*/  @P1 LDG.E R24, desc[UR6][R12.64+0x24] ;  /* 0x000024060c181981 */ /* 0x000f28000c1e1900 */
[----:B------:R-:W4:Y:S01]  /*03e0*/  @P6 LDG.E R27, desc[UR6][R12.64+0x78] ;  /* 0x000078060c1b6981 */ /* 0x000f22000c1e1900 */
[----:B--2---:R-:W-:-:S03]  /*03f0*/  @!P0 LOP3.LUT R0, R0, R17, RZ, 0x3c, !PT ;  /* 0x0000001100008212 */ /* 0x004fc600078e3cff */
[----:B------:R-:W2:Y:S01]  /*0400*/  @!P0 LDG.E R17, desc[UR6][R12.64+0x4] ;  /* 0x000004060c118981 */ /* 0x000ea2000c1e1900 */
[----:B---3--:R-:W-:-:S03]  /*0410*/  @P1 LOP3.LUT R0, R0, R19, RZ, 0x3c, !PT ;  /* 0x0000001300001212 */ /* 0x008fc600078e3cff */
[----:B------:R-:W3:Y:S01]  /*0420*/  @!P0 LDG.E R19, desc[UR6][R12.64+0xc] ;  /* 0x00000c060c138981 */ /* 0x000ee2000c1e1900 */
[----:B----4-:R-:W-:-:S03]  /*0430*/  @P2 LOP3.LUT R0, R0, R21, RZ, 0x3c, !PT ;  /* 0x0000001500002212 */ /* 0x010fc600078e3cff */
[----:B------:R-:W4:Y:S01]  /*0440*/  @P1 LDG.E R21, desc[UR6][R12.64+0x18] ;  /* 0x000018060c151981 */ /* 0x000f22000c1e1900 */
[----:B------:R-:W-:-:S03]  /*0450*/  @P3 LOP3.LUT R0, R0, R23, RZ, 0x3c, !PT ;  /* 0x0000001700003212 */ /* 0x000fc600078e3cff */
[----:B------:R-:W4:Y:S01]  /*0460*/  @P5 LDG.E R23, desc[UR6][R12.64+0x64] ;  /* 0x000064060c175981 */ /* 0x000f22000c1e1900 */
[----:B------:R-:W-:-:S03]  /*0470*/  @!P0 LOP3.LUT R3, R3, R16, RZ, 0x3c, !PT ;  /* 0x0000001003038212 */ /* 0x000fc600078e3cff */
[----:B------:R-:W4:Y:S01]  /*0480*/  @P2 LDG.E R16, desc[UR6][R12.64+0x30] ;  /* 0x000030060c102981 */ /* 0x000f22000c1e1900 */
[----:B------:R-:W-:-:S03]  /*0490*/  @P4 LOP3.LUT R0, R0, R25, RZ, 0x3c, !PT ;  /* 0x0000001900004212 */ /* 0x000fc600078e3cff */
[----:B------:R-:W4:Y:S01]  /*04a0*/  @P3 LDG.E R25, desc[UR6][R12.64+0x48] ;  /* 0x000048060c193981 */ /* 0x000f22000c1e1900 */
[----:B------:R-:W-:-:S03]  /*04b0*/  @!P0 LOP3.LUT R5, R5, R18, RZ, 0x3c, !PT ;  /* 0x0000001205058212 */ /* 0x000fc600078e3cff */
[----:B------:R-:W4:Y:S01]  /*04c0*/  @P2 LDG.E R18, desc[UR6][R12.64+0x38] ;  /* 0x000038060c122981 */ /* 0x000f22000c1e1900 */
[----:B------:R-:W-:-:S03]  /*04d0*/  @P1 LOP3.LUT R3, R3, R22, RZ, 0x3c, !PT ;  /* 0x0000001603031212 */ /* 0x000fc600078e3cff */
[----:B------:R-:W4:Y:S01]  /*04e0*/  @P3 LDG.E R22, desc[UR6][R12.64+0x44] ;  /* 0x000044060c163981 */ /* 0x000f22000c1e1900 */
[----:B--2---:R-:W-:-:S03]  /*04f0*/  @!P0 LOP3.LUT R2, R2, R17, RZ, 0x3c, !PT ;  /* 0x0000001102028212 */ /* 0x004fc600078e3cff */
[----:B------:R-:W2:Y:S01]  /*0500*/  @P1 LDG.E R17, desc[UR6][R12.64+0x20] ;  /* 0x000020060c111981 */ /* 0x000ea2000c1e1900 */
[----:B---3--:R-:W-:-:S03]  /*0510*/  @!P0 LOP3.LUT R4, R4, R19, RZ, 0x3c, !PT ;  /* 0x0000001304048212 */ /* 0x008fc600078e3cff */
[----:B------:R-:W3:Y:S01]  /*0520*/  @P2 LDG.E R19, desc[UR6][R12.64+0x2c] ;  /* 0x00002c060c132981 */ /* 0x000ee2000c1e1900 */
[----:B----4-:R-:W-:-:S03]  /*0530*/  @P1 LOP3.LUT R2, R2, R21, RZ, 0x3c, !PT ;  /* 0x0000001502021212 */ /* 0x010fc600078e3cff */
[----:B------:R-:W4:Y:S01]  /*0540*/  @P2 LDG.E R21, desc[UR6][R12.64+0x34] ;  /* 0x000034060c152981 */ /* 0x000f22000c1e1900 */
[----:B------:R-:W-:-:S03]  /*0550*/  @P5 LOP3.LUT R0, R0, R23, RZ, 0x3c, !PT ;  /* 0x0000001700005212 */ /* 0x000fc600078e3cff */
[----:B------:R-:W4:Y:S01]  /*0560*/  @P3 LDG.E R23, desc[UR6][R12.64+0x40] ;  /* 0x000040060c173981 */ /* 0x000f22000c1e1900 */
[----:B------:R-:W-:Y:S02]  /*0570*/  @P1 LOP3.LUT R5, R5, R24, RZ, 0x3c, !PT ;  /* 0x0000001805051212 */ /* 0x000fe400078e3cff */
[----:B------:R-:W-:Y:S01]  /*0580*/  @P2 LOP3.LUT R3, R3, R16, RZ, 0x3c, !PT ;  /* 0x0000001003032212 */ /* 0x000fe200078e3cff */
[----:B------:R-:W4:Y:S04]  /*0590*/  @P5 LDG.E R24, desc[UR6][R12.64+0x6c] ;  /* 0x00006c060c185981 */ /* 0x000f28000c1e1900 */
[----:B------:R-:W4:Y:S01]  /*05a0*/  @P3 LDG.E R16, desc[UR6][R12.64+0x4c] ;  /* 0x00004c060c103981 */ /* 0x000f22000c1e1900 */
[----:B------:R-:W-:-:S03]  /*05b0*/  @P2 LOP3.LUT R5, R5, R18, RZ, 0x3c, !PT ;  /* 0x0000001205052212 */ /* 0x000fc600078e3cff */
[----:B------:R-:W4:Y:S01]  /*05c0*/  @P4 LDG.E R18, desc[UR6][R12.64+0x58] ;  /* 0x000058060c124981 */ /* 0x000f22000c1e1900 */
[----:B------:R-:W-:-:S03]  /*05d0*/  @P3 LOP3.LUT R3, R3, R22, RZ, 0x3c, !PT ;  /* 0x0000001603033212 */ /* 0x000fc600078e3cff */
[----:B------:R-:W4:Y:S01]  /*05e0*/  @P4 LDG.E R22, desc[UR6][R12.64+0x60] ;  /* 0x000060060c164981 */ /* 0x000f22000c1e1900 */
[----:B--2---:R-:W-:-:S03]  /*05f0*/  @P1 LOP3.LUT R4, R4, R17, RZ, 0x3c, !PT ;  /* 0x0000001104041212 */ /* 0x004fc600078e3cff */
[----:B------:R-:W2:Y:S01]  /*0600*/  @P4 LDG.E R17, desc[UR6][R12.64+0x54] ;  /* 0x000054060c114981 */ /* 0x000ea2000c1e1900 */
[----:B---3--:R-:W-:-:S03]  /*0610*/  @P2 LOP3.LUT R2, R2, R19, RZ, 0x3c, !PT ;  /* 0x0000001302022212 */ /* 0x008fc600078e3cff */
[----:B------:R-:W3:Y:S01]  /*0620*/  @P4 LDG.E R19, desc[UR6][R12.64+0x5c] ;  /* 0x00005c060c134981 */ /* 0x000ee2000c1e1900 */
[----:B----4-:R-:W-:-:S03]  /*0630*/  @P2 LOP3.LUT R4, R4, R21, RZ, 0x3c, !PT ;  /* 0x0000001504042212 */ /* 0x010fc600078e3cff */
[----:B------:R-:W4:Y:S01]  /*0640*/  @P5 LDG.E R21, desc[UR6][R12.64+0x68] ;  /* 0x000068060c155981 */ /* 0x000f22000c1e1900 */
[----:B------:R-:W-:-:S03]  /*0650*/  @P3 LOP3.LUT R2, R2, R23, RZ, 0x3c, !PT ;  /* 0x0000001702023212 */ /* 0x000fc600078e3cff */
[----:B------:R-:W4:Y:S01]  /*0660*/  @P5 LDG.E R23, desc[UR6][R12.64+0x70] ;  /* 0x000070060c175981 */ /* 0x000f22000c1e1900 */
[----:B------:R-:W-:Y:S02]  /*0670*/  LOP3.LUT P0, RZ, R20, 0x80, RZ, 0xc0, !PT ;  /* 0x0000008014ff7812 */ /* 0x000fe4000780c0ff */
[----:B------:R-:W-:Y:S02]  /*0680*/  @P3 LOP3.LUT R4, R4, R25, RZ, 0x3c, !PT ;  /* 0x0000001904043212 */ /* 0x000fe400078e3cff */
[----:B------:R-:W-:Y:S02]  /*0690*/  @P3 LOP3.LUT R5, R5, R16, RZ, 0x3c, !PT ;  /* 0x0000001005053212 */ /* 0x000fe400078e3cff */
[----:B------:R-:W4:Y:S01]  /*06a0*/  @P5 LDG.E R16, desc[UR6][R12.64+0x74] ;  /* 0x000074060c105981 */ /* 0x000f22000c1e1900 */
[----:B------:R-:W-:-:S03]  /*06b0*/  @P4 LOP3.LUT R3, R3, R18, RZ, 0x3c, !PT ;  /* 0x0000001203034212 */ /* 0x000fc600078e3cff */
[----:B------:R-:W4:Y:S01]  /*06c0*/  @P6 LDG.E R18, desc[UR6][R12.64+0x80] ;  /* 0x000080060c126981 */ /* 0x000f22000c1e1900 */
[----:B------:R-:W-:-:S03]  /*06d0*/  @P4 LOP3.LUT R5, R5, R22, RZ, 0x3c, !PT ;  /* 0x0000001605054212 */ /* 0x000fc600078e3cff */
[----:B------:R-:W4:Y:S01]  /*06e0*/  @P6 LDG.E R22, desc[UR6][R12.64+0x88] ;  /* 0x000088060c166981 */ /* 0x000f22000c1e1900 */
[----:B------:R-:W-:-:S03]  /*06f0*/  @P5 LOP3.LUT R3, R3, R24, RZ, 0x3c, !PT ;  /* 0x0000001803035212 */ /* 0x000fc600078e3cff */
[----:B------:R-:W4:Y:S04]  /*0700*/  @P0 LDG.E R25, desc[UR6][R12.64+0x8c] ;  /* 0x00008c060c190981 */ /* 0x000f28000c1e1900 */
[----:B------:R-:W4:Y:S04]  /*0710*/  @P0 LDG.E R24, desc[UR6][R12.64+0x94] ;  /* 0x000094060c180981 */ /* 0x000f28000c1e1900 */
        /* <DEDUP_REMOVED lines=9> */
[----:B------:R-:W-:Y:S02]  /*07b0*/  @P6 LOP3.LUT R0, R0, R27, RZ, 0x3c, !PT ;  /* 0x0000001b00006212 */ /* 0x000fe400078e3cff */
[----:B------:R-:W-:Y:S02]  /*07c0*/  @P5 LOP3.LUT R5, R5, R16, RZ, 0x3c, !PT ;  /* 0x0000001005055212 */ /* 0x000fe400078e3cff */
[----:B------:R-:W-:Y:S02]  /*07d0*/  @P6 LOP3.LUT R3, R3, R18, RZ, 0x3c, !PT ;  /* 0x0000001203036212 */ /* 0x000fe400078e3cff */
[----:B------:R-:W-:Y:S02]  /*07e0*/  @P6 LOP3.LUT R5, R5, R22, RZ, 0x3c, !PT ;  /* 0x0000001605056212 */ /* 0x000fe400078e3cff */
[----:B------:R-:W-:Y:S02]  /*07f0*/  @P0 LOP3.LUT R0, R0, R25, RZ, 0x3c, !PT ;  /* 0x0000001900000212 */ /* 0x000fe400078e3cff */
[----:B------:R-:W-:-:S02]  /*0800*/  @P0 LOP3.LUT R3, R3, R24, RZ, 0x3c, !PT ;  /* 0x0000001803030212 */ /* 0x000fc400078e3cff */
[----:B------:R-:W-:Y:S02]  /*0810*/  @P0 LOP3.LUT R5, R5, R26, RZ, 0x3c, !PT ;  /* 0x0000001a05050212 */ /* 0x000fe400078e3cff */
[----:B--2---:R-:W-:Y:S02]  /*0820*/  @P6 LOP3.LUT R2, R2, R17, RZ, 0x3c, !PT ;  /* 0x0000001102026212 */ /* 0x004fe400078e3cff */
[----:B---3--:R-:W-:Y:S02]  /*0830*/  @P6 LOP3.LUT R4, R4, R19, RZ, 0x3c, !PT ;  /* 0x0000001304046212 */ /* 0x008fe400078e3cff */
[----:B----4-:R-:W-:Y:S02]  /*0840*/  @P0 LOP3.LUT R2, R2, R21, RZ, 0x3c, !PT ;  /* 0x0000001502020212 */ /* 0x010fe400078e3cff */
[----:B------:R-:W-:Y:S02]  /*0850*/  @P0 LOP3.LUT R4, R4, R23, RZ, 0x3c, !PT ;  /* 0x0000001704040212 */ /* 0x000fe400078e3cff */
[----:B------:R-:W-:-:S13]  /*0860*/  R2P PR, R20.B1, 0x7f ;  /* 0x0000007f14007804 */ /* 0x000fda0000001000 */
[----:B------:R-:W2:Y:S04]  /*0870*/  @P0 LDG.E R18, desc[UR6][R12.64+0xb0] ;  /* 0x0000b0060c120981 */ /* 0x000ea8000c1e1900 */
[----:B------:R-:W3:Y:S04]  /*0880*/  @P0 LDG.E R21, desc[UR6][R12.64+0xa0] ;  /* 0x0000a0060c150981 */ /* 0x000ee8000c1e1900 */
[----:B------:R-:W4:Y:S04]  /*0890*/  @P0 LDG.E R23, desc[UR6][R12.64+0xa4] ;  /* 0x0000a4060c170981 */ /* 0x000f28000c1e1900 */
[----:B------:R-:W4:Y:S04]  /*08a0*/  @P0 LDG.E R16, desc[UR6][R12.64+0xa8] ;  /* 0x0000a8060c100981 */ /* 0x000f28000c1e1900 */
[----:B------:R-:W4:Y:S04]  /*08b0*/  @P0 LDG.E R25, desc[UR6][R12.64+0xac] ;  /* 0x0000ac060c190981 */ /* 0x000f28000c1e1900 */
[----:B------:R-:W4:Y:S04]  /*08c0*/  @P1 LDG.E R27, desc[UR6][R12.64+0xb4] ;  /* 0x0000b4060c1b1981 */ /* 0x000f28000c1e1900 */
[----:B------:R-:W4:Y:S04]  /*08d0*/  @P2 LDG.E R29, desc[UR6][R12.64+0xc8] ;  /* 0x0000c8060c1d2981 */ /* 0x000f28000c1e1900 */
[----:B------:R-:W4:Y:S04]  /*08e0*/  @P3 LDG.E R19, desc[UR6][R12.64+0xdc] ;  /* 0x0000dc060c133981 */ /* 0x000f28000c1e1900 */
        /* <DEDUP_REMOVED lines=12> */
[----:B------:R-:W-:Y:S01]  /*09b0*/  LOP3.LUT P0, RZ, R20, 0x8000, RZ, 0xc0, !PT ;  /* 0x0000800014ff7812 */ /* 0x000fe2000780c0ff */
[----:B------:R-:W4:Y:S04]  /*09c0*/  @P1 LDG.E R25, desc[UR6][R12.64+0xc0] ;  /* 0x0000c0060c191981 */ /* 0x000f28000c1e1900 */
[----:B------:R-:W4:Y:S01]  /*09d0*/  @P1 LDG.E R20, desc[UR6][R12.64+0xc4] ;  /* 0x0000c4060c141981 */ /* 0x000f22000c1e1900 */
[----:B------:R-:W-:-:S03]  /*09e0*/  @P1 LOP3.LUT R0, R0, R27, RZ, 0x3c, !PT ;  /* 0x0000001b00001212 */ /* 0x000fc600078e3cff */
[----:B------:R-:W4:Y:S01]  /*09f0*/  @P2 LDG.E R27, desc[UR6][R12.64+0xcc] ;  /* 0x0000cc060c1b2981 */ /* 0x000f22000c1e1900 */
[----:B------:R-:W-:-:S03]  /*0a00*/  @P2 LOP3.LUT R0, R0, R29, RZ, 0x3c, !PT ;  /* 0x0000001d00002212 */ /* 0x000fc600078e3cff */
[----:B------:R-:W4:Y:S01]  /*0a10*/  @P6 LDG.E R29, desc[UR6][R12.64+0x118] ;  /* 0x000118060c1d6981 */ /* 0x000f22000c1e1900 */
[----:B------:R-:W-:-:S03]  /*0a20*/  @P3 LOP3.LUT R0, R0, R19, RZ, 0x3c, !PT ;  /* 0x0000001300003212 */ /* 0x000fc600078e3cff */
[----:B------:R-:W4:Y:S01]  /*0a30*/  @P2 LDG.E R19, desc[UR6][R12.64+0xd4] ;  /* 0x0000d4060c132981 */ /* 0x000f22000c1e1900 */
[----:B------:R-:W-:-:S03]  /*0a40*/  @P4 LOP3.LUT R0, R0, R17, RZ, 0x3c, !PT ;  /* 0x0000001100004212 */ /* 0x000fc600078e3cff */
[----:B------:R-:W4:Y:S04]  /*0a50*/  @P5 LDG.E R17, desc[UR6][R12.64+0x108] ;  /* 0x000108060c115981 */ /* 0x000f28000c1e1900 */
[----:B------:R-:W4:Y:S01]  /*0a60*/  @P0 LDG.E R26, desc[UR6][R12.64+0x13c] ;  /* 0x00013c060c1a0981 */ /* 0x000f22000c1e1900 */
[----:B--2---:R-:W-:-:S03]  /*0a70*/  @P1 LOP3.LUT R3, R3, R18, RZ, 0x3c, !PT ;  /* 0x0000001203031212 */ /* 0x004fc600078e3cff */
[----:B------:R-:W2:Y:S01]  /*0a80*/  @P4 LDG.E R18, desc[UR6][R12.64+0x100] ;  /* 0x000100060c124981 */ /* 0x000ea2000c1e1900 */
[----:B---3--:R-:W-:Y:S02]  /*0a90*/  @P5 LOP3.LUT R0, R0, R21, RZ, 0x3c, !PT ;  /* 0x0000001500005212 */ /* 0x008fe400078e3cff */
[----:B------:R-:W-:Y:S01]  /*0aa0*/  @P2 LOP3.LUT R3, R3, R22, RZ, 0x3c, !PT ;  /* 0x0000001603032212 */ /* 0x000fe200078e3cff */
[----:B------:R-:W3:Y:S01]  /*0ab0*/  @P3 LDG.E R21, desc[UR6][R12.64+0xe0] ;  /* 0x0000e0060c153981 */ /* 0x000ee2000c1e1900 */
[----:B----4-:R-:W-:-:S03]  /*0ac0*/  @P1 LOP3.LUT R2, R2, R23, RZ, 0x3c, !PT ;  /* 0x0000001702021212 */ /* 0x010fc600078e3cff */
[----:B------:R-:W4:Y:S04]  /*0ad0*/  @P3 LDG.E R22, desc[UR6][R12.64+0xec] ;  /* 0x0000ec060c163981 */ /* 0x000f28000c1e1900 */
[----:B------:R-:W2:Y:S01]  /*0ae0*/  @P3 LDG.E R23, desc[UR6][R12.64+0xe8] ;  /* 0x0000e8060c173981 */ /* 0x000ea2000c1e1900 */
[----:B------:R-:W-:-:S03]  /*0af0*/  @P1 LOP3.LUT R4, R4, R25, RZ, 0x3c, !PT ;  /* 0x0000001904041212 */ /* 0x000fc600078e3cff */
[----:B------:R-:W2:Y:S01]  /*0b00*/  @P4 LDG.E R25, desc[UR6][R12.64+0xf4] ;  /* 0x0000f4060c194981 */ /* 0x000ea2000c1e1900 */
[----:B------:R-:W-:-:S03]  /*0b10*/  @P1 LOP3.LUT R5, R5, R20, RZ, 0x3c, !PT ;  /* 0x0000001405051212 */ /* 0x000fc600078e3cff */
[----:B------:R-:W2:Y:S01]  /*0b20*/  @P3 LDG.E R20, desc[UR6][R12.64+0xe4] ;  /* 0x0000e4060c143981 */ /* 0x000ea2000c1e1900 */
[----:B------:R-:W-:Y:S02]  /*0b30*/  @P2 LOP3.LUT R2, R2, R27, RZ, 0x3c, !PT ;  /* 0x0000001b02022212 */ /* 0x000fe400078e3cff */
[----:B------:R-:W-:Y:S01]  /*0b40*/  @P2 LOP3.LUT R5, R5, R16, RZ, 0x3c, !PT ;  /* 0x0000001005052212 */ /* 0x000fe200078e3cff */
[----:B------:R-:W2:Y:S04]  /*0b50*/  @P4 LDG.E R27, desc[UR6][R12.64+0xfc] ;  /* 0x0000fc060c1b4981 */ /* 0x000ea8000c1e1900 */
[----:B------:R-:W2:Y:S01]  /*0b60*/  @P5 LDG.E R16, desc[UR6][R12.64+0x10c] ;  /* 0x00010c060c105981 */ /* 0x000ea2000c1e1900 */
[----:B------:R-:W-:-:S03]  /*0b70*/  @P2 LOP3.LUT R4, R4, R19, RZ, 0x3c, !PT ;  /* 0x0000001304042212 */ /* 0x000fc600078e3cff */
[----:B------:R-:W2:Y:S01]  /*0b80*/  @P5 LDG.E R19, desc[UR6][R12.64+0x110] ;  /* 0x000110060c135981 */ /* 0x000ea2000c1e1900 */
[----:B------:R-:W-:-:S03]  /*0b90*/  @P6 LOP3.LUT R0, R0, R29, RZ, 0x3c, !PT ;  /* 0x0000001d00006212 */ /* 0x000fc600078e3cff */
[----:B------:R-:W2:Y:S01]  /*0ba0*/  @P0 LDG.E R29, desc[UR6][R12.64+0x12c] ;  /* 0x00012c060c1d0981 */ /* 0x000ea2000c1e1900 */
[----:B---3--:R-:W-:-:S03]  /*0bb0*/  @P3 LOP3.LUT R2, R2, R21, RZ, 0x3c, !PT ;  /* 0x0000001502023212 */ /* 0x008fc600078e3cff */
[----:B------:R-:W3:Y:S01]  /*0bc0*/  @P6 LDG.E R21, desc[UR6][R12.64+0x11c] ;  /* 0x00011c060c156981 */ /* 0x000ee2000c1e1900 */
[----:B----4-:R-:W-:-:S03]  /*0bd0*/  @P3 LOP3.LUT R5, R5, R22, RZ, 0x3c, !PT ;  /* 0x0000001605053212 */ /* 0x010fc600078e3cff */
[----:B------:R-:W4:Y:S01]  /*0be0*/  @P6 LDG.E R22, desc[UR6][R12.64+0x128] ;  /* 0x000128060c166981 */ /* 0x000f22000c1e1900 */
[----:B--2---:R-:W-:Y:S02]  /*0bf0*/  @P3 LOP3.LUT R4, R4, R23, RZ, 0x3c, !PT ;  /* 0x0000001704043212 */ /* 0x004fe400078e3cff */
[----:B------:R-:W-:Y:S01]  /*0c00*/  @P4 LOP3.LUT R5, R5, R18, RZ, 0x3c, !PT ;  /* 0x0000001205054212 */ /* 0x000fe200078e3cff */
[----:B------:R-:W2:Y:S01]  /*0c10*/  @P6 LDG.E R23, desc[UR6][R12.64+0x124] ;  /* 0x000124060c176981 */ /* 0x000ea2000c1e1900 */
[----:B------:R-:W-:-:S03]  /*0c20*/  @P4 LOP3.LUT R2, R2, R25, RZ, 0x3c, !PT ;  /* 0x0000001902024212 */ /* 0x000fc600078e3cff */
[----:B------:R-:W4:Y:S01]  /*0c30*/  @P6 LDG.E R18, desc[UR6][R12.64+0x120] ;  /* 0x000120060c126981 */ /* 0x000f22000c1e1900 */
[----:B------:R-:W-:-:S03]  /*0c40*/  @P3 LOP3.LUT R3, R3, R20, RZ, 0x3c, !PT ;  /* 0x0000001403033212 */ /* 0x000fc600078e3cff */
[----:B------:R-:W4:Y:S01]  /*0c50*/  @P5 LDG.E R20, desc[UR6][R12.64+0x114] ;  /* 0x000114060c145981 */ /* 0x000f22000c1e1900 */
[----:B------:R-:W-:Y:S02]  /*0c60*/  @P4 LOP3.LUT R3, R3, R24, RZ, 0x3c, !PT ;  /* 0x0000001803034212 */ /* 0x000fe400078e3cff */
[----:B------:R-:W-:Y:S01]  /*0c70*/  @P5 LOP3.LUT R2, R2, R17, RZ, 0x3c, !PT ;  /* 0x0000001102025212 */ /* 0x000fe200078e3cff */
[----:B------:R-:W4:Y:S04]  /*0c80*/  @P0 LDG.E R24, desc[UR6][R12.64+0x134] ;  /* 0x000134060c180981 */ /* 0x000f28000c1e1900 */
[----:B------:R-:W4:Y:S04]  /*0c90*/  @P0 LDG.E R17, desc[UR6][R12.64+0x130] ;  /* 0x000130060c110981 */ /* 0x000f28000c1e1900 */
[----:B------:R-:W4:Y:S01]  /*0ca0*/  @P0 LDG.E R25, desc[UR6][R12.64+0x138] ;  /* 0x000138060c190981 */ /* 0x000f22000c1e1900 */
[----:B------:R-:W-:Y:S01]  /*0cb0*/  UIADD3 UR4, UPT, UPT, UR4, 0x10, URZ ;  /* 0x0000001004047890 */ /* 0x000fe2000fffe0ff */
[----:B------:R-:W-:-:S03]  /*0cc0*/  @P4 LOP3.LUT R4, R4, R27, RZ, 0x3c, !PT ;  /* 0x0000001b04044212 */ /* 0x000fc600078e3cff */
[----:B------:R-:W-:Y:S01]  /*0cd0*/  UISETP.NE.AND UP0, UPT, UR4, 0x20, UPT ;  /* 0x000000200400788c */ /* 0x000fe2000bf05270 */
[----:B------:R-:W-:Y:S02]  /*0ce0*/  @P5 LOP3.LUT R3, R3, R16, RZ, 0x3c, !PT ;  /* 0x0000001003035212 */ /* 0x000fe400078e3cff */
[----:B------:R-:W-:Y:S02]  /*0cf0*/  @P5 LOP3.LUT R4, R4, R19, RZ, 0x3c, !PT ;  /* 0x0000001304045212 */ /* 0x000fe400078e3cff */
[----:B------:R-:W-:Y:S02]  /*0d00*/  @P0 LOP3.LUT R0, R0, R29, RZ, 0x3c, !PT ;  /* 0x0000001d00000212 */ /* 0x000fe400078e3cff */
[----:B---3--:R-:W-:Y:S02]  /*0d10*/  @P6 LOP3.LUT R2, R2, R21, RZ, 0x3c, !PT ;  /* 0x0000001502026212 */ /* 0x008fe400078e3cff */
[----:B--2---:R-:W-:Y:S02]  /*0d20*/  @P6 LOP3.LUT R4, R4, R23, RZ, 0x3c, !PT ;  /* 0x0000001704046212 */ /* 0x004fe400078e3cff */
[----:B----4-:R-:W-:-:S02]  /*0d30*/  @P6 LOP3.LUT R3, R3, R18, RZ, 0x3c, !PT ;  /* 0x0000001203036212 */ /* 0x010fc400078e3cff */
[----:B------:R-:W-:-:S04]  /*0d40*/  @P5 LOP3.LUT R5, R5, R20, RZ, 0x3c, !PT ;  /* 0x0000001405055212 */ /* 0x000fc800078e3cff */
[----:B------:R-:W-:Y:S02]  /*0d50*/  @P6 LOP3.LUT R5, R5, R22, RZ, 0x3c, !PT ;  /* 0x0000001605056212 */ /* 0x000fe400078e3cff */
[----:B------:R-:W-:Y:S02]  /*0d60*/  @P0 LOP3.LUT R3, R3, R24, RZ, 0x3c, !PT ;  /* 0x0000001803030212 */ /* 0x000fe400078e3cff */
[----:B------:R-:W-:Y:S02]  /*0d70*/  @P0 LOP3.LUT R2, R2, R17, RZ, 0x3c, !PT ;  /* 0x0000001102020212 */ /* 0x000fe400078e3cff */
[----:B------:R-:W-:Y:S02]  /*0d80*/  @P0 LOP3.LUT R5, R5, R26, RZ, 0x3c, !PT ;  /* 0x0000001a05050212 */ /* 0x000fe400078e3cff */
[----:B------:R-:W-:Y:S01]  /*0d90*/  @P0 LOP3.LUT R4, R4, R25, RZ, 0x3c, !PT ;  /* 0x0000001904040212 */ /* 0x000fe200078e3cff */
[----:B------:R-:W-:Y:S06]  /*0da0*/  BRA.U UP0, `(.L_x_4) ;  /* 0xfffffff5004c7547 */ /* 0x000fec000b83ffff */
[----:B------:R-:W-:-:S05]  /*0db0*/  VIADD R6, R6, 0x1 ;  /* 0x0000000106067836 */ /* 0x000fca0000000000 */
[----:B------:R-:W-:-:S13]  /*0dc0*/  ISETP.NE.AND P0, PT, R6, 0x5, PT ;  /* 0x000000050600780c */ /* 0x000fda0003f05270 */
[----:B------:R-:W-:Y:S05]  /*0dd0*/  @P0 BRA `(.L_x_5) ;  /* 0xfffffff400300947 */ /* 0x000fea000383ffff */
[----:B------:R-:W-:Y:S01]  /*0de0*/  LOP3.LUT R6, R10, 0x3, RZ, 0xc0, !PT ;  /* 0x000000030a067812 */ /* 0x000fe200078ec0ff */
[----:B------:R1:W-:Y:S03]  /*0df0*/  STL.64 [R1+0x8], R2 ;  /* 0x0000080201007387 */ /* 0x0003e60000100a00 */
[----:B------:R-:W-:Y:S01]  /*0e00*/  ISETP.NE.U32.AND P0, PT, R6, 0x1, PT ;  /* 0x000000010600780c */ /* 0x000fe20003f05070 */
[----:B------:R1:W-:Y:S03]  /*0e10*/  STL.64 [R1+0x10], R4 ;  /* 0x0000100401007387 */ /* 0x0003e60000100a00 */
[----:B------:R-:W-:Y:S01]  /*0e20*/  ISETP.NE.AND.EX P0, PT, RZ, RZ, PT, P0 ;  /* 0x000000ffff00720c */ /* 0x000fe20003f05300 */
[----:B------:R1:W-:-:S12]  /*0e30*/  STL [R1+0x4], R0 ;  /* 0x0000040001007387 */ /* 0x0003d80000100800 */
[----:B-1----:R-:W-:Y:S05]  /*0e40*/  @!P0 BRA `(.L_x_3) ;  /* 0x0000001800088947 */ /* 0x002fea0003800000 */
[----:B------:R-:W-:Y:S01]  /*0e50*/  UMOV UR4, URZ ;  /* 0x000000ff00047c82 */ /* 0x000fe20008000000 */
[----:B------:R-:W-:Y:S01]  /*0e60*/  UMOV UR5, URZ ;  /* 0x000000ff00057c82 */ /* 0x000fe20008000000 */
[----:B------:R-:W-:Y:S02]  /*0e70*/  IMAD.MOV.U32 R0, RZ, RZ, RZ ;  /* 0x000000ffff007224 */ /* 0x000fe400078e00ff */
[----:B------:R-:W-:Y:S02]  /*0e80*/  IMAD.MOV.U32 R6, RZ, RZ, RZ ;  /* 0x000000ffff067224 */ /* 0x000fe400078e00ff */
[----:B------:R-:W-:Y:S02]  /*0e90*/  IMAD.MOV.U32 R4, RZ, RZ, RZ ;  /* 0x000000ffff047224 */ /* 0x000fe400078e00ff */
[----:B------:R-:W-:Y:S02]  /*0ea0*/  IMAD.MOV.U32 R3, RZ, RZ, RZ ;  /* 0x000000ffff037224 */ /* 0x000fe400078e00ff */
[----:B------:R-:W-:-:S02]  /*0eb0*/  IMAD.U32 R5, RZ, RZ, UR4 ;  /* 0x00000004ff057e24 */ /* 0x000fc4000f8e00ff */
[----:B------:R-:W-:-:S07]  /*0ec0*/  IMAD.U32 R2, RZ, RZ, UR5 ;  /* 0x00000005ff027e24 */ /* 0x000fce000f8e00ff */
.L_x_7:
[----:B------:R-:W-:-:S06]  /*0ed0*/  IMAD R14, R6, 0x4, R1 ;  /* 0x00000004060e7824 */ /* 0x000fcc00078e0201 */
[----:B------:R-:W5:Y:S01]  /*0ee0*/  LDL R14, [R14+0x4] ;  /* 0x000004000e0e7983 */ /* 0x000f620000100800 */
[----:B------:R-:W-:Y:S01]  /*0ef0*/  IMAD.SHL.U32 R15, R6, 0x20, RZ ;  /* 0x00000020060f7824 */ /* 0x000fe200078e00ff */
[----:B------:R-:W-:-:S06]  /*0f00*/  UMOV UR4, URZ ;  /* 0x000000ff00047c82 */ /* 0x000fcc0008000000 */
.L_x_6:
[----:B-----5:R-:W-:Y:S01]  /*0f10*/  SHF.R.U32.HI R20, RZ, UR4, R14 ;  /* 0x00000004ff147c19 */ /* 0x020fe2000801160e */
[----:B------:R-:W-:-:S03]  /*0f20*/  VIADD R12, R15, UR4 ;  /* 0x000000040f0c7c36 */ /* 0x000fc60008000000 */
[----:B------:R-:W-:-:S04]  /*0f30*/  LOP3.LUT R13, R20, 0x1, RZ, 0xc0, !PT ;  /* 0x00000001140d7812 */ /* 0x000fc800078ec0ff */
[----:B------:R-:W-:Y:S01]  /*0f40*/  ISETP.NE.U32.AND P0, PT, R13, 0x1, PT ;  /* 0x000000010d00780c */ /* 0x000fe20003f05070 */
[----:B------:R-:W-:-:S03]  /*0f50*/  IMAD R13, R12, 0x5, RZ ;  /* 0x000000050c0d7824 */ /* 0x000fc600078e02ff */
[----:B------:R-:W-:Y:S01]  /*0f60*/  R2P PR, R20, 0x7e ;  /* 0x0000007e14007804 */ /* 0x000fe20000000000 */
[----:B------:R-:W-:-:S08]  /*0f70*/  IMAD.WIDE.U32 R12, R13, 0x4, R8 ;  /* 0x000000040d0c7825 */ /* 0x000fd000078e0008 */
[----:B------:R-:W2:Y:S04]  /*0f80*/  @!P0 LDG.E R17, desc[UR6][R12.64] ;  /* 0x000000060c118981 */ /* 0x000ea8000c1e1900 */
        /* <DEDUP_REMOVED lines=169> */
[----:B------:R1:W-:Y:S03]  /*1a20*/  STL [R1+0x4], R0 ;  /* 0x0000040001007387 */ /* 0x0003e60000100800 */
[----:B------:R-:W-:Y:S01]  /*1a30*/  ISETP.NE.U32.AND P0, PT, R6, 0x3, PT ;  /* 0x000000030600780c */ /* 0x000fe20003f05070 */
[----:B------:R1:W-:Y:S03]  /*1a40*/  STL.64 [R1+0x8], R2 ;  /* 0x0000080201007387 */ /* 0x0003e60000100a00 */
[----:B------:R-:W-:Y:S01]  /*1a50*/  ISETP.NE.AND.EX P0, PT, RZ, RZ, PT, P0 ;  /* 0x000000ffff00720c */ /* 0x000fe20003f05300 */
[----:B------:R1:W-:-:S12]  /*1a60*/  STL.64 [R1+0x10], R4 ;  /* 0x0000100401007387 */ /* 0x0003d80000100a00 */
[----:B-1----:R-:W-:Y:S05]  /*1a70*/  @P0 BRA `(.L_x_3) ;  /* 0x0000000800fc0947 */ /* 0x002fea0003800000 */
        /* <DEDUP_REMOVED lines=8> */
.L_x_9:
[----:B------:R-:W-:-:S06]  /*1b00*/  IMAD R14, R6, 0x4, R1 ;  /* 0x00000004060e7824 */ /* 0x000fcc00078e0201 */
[----:B------:R-:W5:Y:S01]  /*1b10*/  LDL R14, [R14+0x4] ;  /* 0x000004000e0e7983 */ /* 0x000f620000100800 */
[----:B------:R-:W-:Y:S01]  /*1b20*/  IMAD.SHL.U32 R15, R6, 0x20, RZ ;  /* 0x00000020060f7824 */ /* 0x000fe200078e00ff */
[----:B------:R-:W-:-:S06]  /*1b30*/  UMOV UR4, URZ ;  /* 0x000000ff00047c82 */ /* 0x000fcc0008000000 */
.L_x_8:
        /* <DEDUP_REMOVED lines=176> */
[----:B------:R1:W-:Y:S04]  /*2640*/  STL [R1+0x4], R0 ;  /* 0x0000040001007387 */ /* 0x0003e80000100800 */
[----:B------:R1:W-:Y:S04]  /*2650*/  STL.64 [R1+0x8], R2 ;  /* 0x0000080201007387 */ /* 0x0003e80000100a00 */
[----:B------:R1:W-:Y:S02]  /*2660*/  STL.64 [R1+0x10], R4 ;  /* 0x0000100401007387 */ /* 0x0003e40000100a00 */
.L_x_3:
[----:B0-----:R-:W-:Y:S05]  /*2670*/  BSYNC.RECONVERGENT B1 ;  /* 0x0000000000017941 */ /* 0x001fea0003800200 */
.L_x_2:
[C---:B------:R-:W-:Y:S01]  /*2680*/  ISETP.GT.U32.AND P0, PT, R10.reuse, 0x3, PT ;  /* 0x000000030a00780c */ /* 0x040fe20003f04070 */
[----:B------:R-:W-:Y:S01]  /*2690*/  VIADD R7, R7, 0x1 ;  /* 0x0000000107077836 */ /* 0x000fe20000000000 */
[--C-:B------:R-:W-:Y:S02]  /*26a0*/  SHF.R.U64 R10, R10, 0x2, R11.reuse ;  /* 0x000000020a0a7819 */ /* 0x100fe4000000120b */
[----:B------:R-:W-:Y:S02]  /*26b0*/  ISETP.GT.U32.AND.EX P0, PT, R11, RZ, PT, P0 ;  /* 0x000000ff0b00720c */ /* 0x000fe40003f04100 */
[----:B------:R-:W-:-:S11]  /*26c0*/  SHF.R.U32.HI R11, RZ, 0x2, R11 ;  /* 0x00000002ff0b7819 */ /* 0x000fd6000001160b */
[----:B------:R-:W-:Y:S05]  /*26d0*/  @P0 BRA `(.L_x_10) ;  /* 0xffffffd800c40947 */ /* 0x000fea000383ffff */
.L_x_1:
[----:B0-----:R-:W-:Y:S05]  /*26e0*/  BSYNC.RECONVERGENT B0 ;  /* 0x0000000000007941 */ /* 0x001fea0003800200 */
.L_x_0:
[----:B-1----:R-:W-:Y:S02]  /*26f0*/  SHF.R.U32.HI R3, RZ, 0x2, R0 ;  /* 0x00000002ff037819 */ /* 0x002fe40000011600 */
[----:B------:R-:W-:Y:S02]  /*2700*/  SHF.R.U32.HI R7, RZ, 0x2, R2 ;  /* 0x00000002ff077819 */ /* 0x000fe40000011602 */
[----:B------:R-:W-:Y:S01]  /*2710*/  LOP3.LUT R3, R3, R0, RZ, 0x3c, !PT ;  /* 0x0000000003037212 */ /* 0x000fe200078e3cff */
[----:B------:R-:W-:Y:S01]  /*2720*/  IMAD.SHL.U32 R0, R5, 0x10, RZ ;  /* 0x0000001005007824 */ /* 0x000fe200078e00ff */
[----:B------:R-:W-:-:S03]  /*2730*/  LOP3.LUT R7, R7, R2, RZ, 0x3c, !PT ;  /* 0x0000000207077212 */ /* 0x000fc600078e3cff */
[----:B------:R-:W-:-:S05]  /*2740*/  IMAD.SHL.U32 R4, R3, 0x2, RZ ;  /* 0x0000000203047824 */ /* 0x000fca00078e00ff */
[----:B------:R-:W-:Y:S01]  /*2750*/  LOP3.LUT R0, R3, R4, R0, 0x96, !PT ;  /* 0x0000000403007212 */ /* 0x000fe200078e9600 */
[----:B------:R-:W-:-:S03]  /*2760*/  IMAD.SHL.U32 R3, R7, 0x2, RZ ;  /* 0x0000000207037824 */ /* 0x000fc600078e00ff */
[----:B------:R-:W-:-:S05]  /*2770*/  LOP3.LUT R0, R0, R5, RZ, 0x3c, !PT ;  /* 0x0000000500007212 */ /* 0x000fca00078e3cff */
[----:B------:R-:W-:-:S05]  /*2780*/  IMAD.SHL.U32 R2, R0, 0x10, RZ ;  /* 0x0000001000027824 */ /* 0x000fca00078e00ff */
[----:B------:R-:W-:Y:S01]  /*2790*/  LOP3.LUT R3, R7, R3, R2, 0x96, !PT ;  /* 0x0000000307037212 */ /* 0x000fe200078e9602 */
[----:B------:R-:W-:-:S03]  /*27a0*/  IMAD.MOV.U32 R2, RZ, RZ, 0x2f800000 ;  /* 0x2f800000ff027424 */ /* 0x000fc600078e00ff */
[----:B------:R-:W-:Y:S01]  /*27b0*/  LOP3.LUT R3, R3, R0, RZ, 0x3c, !PT ;  /* 0x0000000003037212 */ /* 0x000fe200078e3cff */
[----:B------:R-:W-:-:S04]  /*27c0*/  VIADD R0, R0, 0x319e49d4 ;  /* 0x319e49d400007836 */ /* 0x000fc80000000000 */
[----:B------:R-:W-:Y:S01]  /*27d0*/  VIADD R3, R3, 0x31a3d199 ;  /* 0x31a3d19903037836 */ /* 0x000fe20000000000 */
[----:B------:R-:W-:-:S04]  /*27e0*/  I2FP.F32.U32 R0, R0 ;  /* 0x0000000000007245 */ /* 0x000fc80000201000 */
[----:B------:R-:W-:Y:S01]  /*27f0*/  I2FP.F32.U32 R3, R3 ;  /* 0x0000000300037245 */ /* 0x000fe20000201000 */
[----:B------:R-:W-:-:S04]  /*2800*/  FFMA R0, R0, R2, 1.1641532182693481445e-10 ;  /* 0x2f00000000007423 */ /* 0x000fc80000000002 */
[----:B------:R-:W-:-:S04]  /*2810*/  FFMA R3, R3, R2, 1.1641532182693481445e-10 ;  /* 0x2f00000003037423 */ /* 0x000fc80000000002 */
[----:B------:R-:W-:-:S04]  /*2820*/  FMUL R3, R3, R3 ;  /* 0x0000000303037220 */ /* 0x000fc80000400000 */
[----:B------:R-:W-:-:S05]  /*2830*/  FFMA R3, R0, R0, R3 ;  /* 0x0000000000037223 */ /* 0x000fca0000000003 */
[----:B------:R-:W-:-:S13]  /*2840*/  FSETP.GTU.AND P0, PT, R3, 1, PT ;  /* 0x3f8000000300780b */ /* 0x000fda0003f0c000 */
[----:B------:R-:W-:Y:S05]  /*2850*/  @P0 EXIT ;  /* 0x000000000000094d */ /* 0x000fea0003800000 */
[----:B------:R-:W0:Y:S01]  /*2860*/  S2R R0, SR_LANEID ;  /* 0x0000000000007919 */ /* 0x000e220000000000 */
[----:B------:R-:W1:Y:S01]  /*2870*/  LDC.64 R2, c[0x0][0x380] ;  /* 0x0000e000ff027b82 */ /* 0x000e620000000a00 */
[----:B------:R-:W-:Y:S02]  /*2880*/  VOTEU.ANY UR4, UPT, PT ;  /* 0x0000000000047886 */ /* 0x000fe400038e0100 */
[----:B------:R-:W-:Y:S02]  /*2890*/  UFLO.U32 UR5, UR4 ;  /* 0x00000004000572bd */ /* 0x000fe400080e0000 */
[----:B------:R-:W1:Y:S04]  /*28a0*/  POPC R5, UR4 ;  /* 0x0000000400057d09 */ /* 0x000e680008000000 */
[----:B0-----:R-:W-:-:S13]  /*28b0*/  ISETP.EQ.U32.AND P0, PT, R0, UR5, PT ;  /* 0x0000000500007c0c */ /* 0x001fda000bf02070 */
[----:B-1----:R-:W-:Y:S01]  /*28c0*/  @P0 REDG.E.ADD.STRONG.GPU desc[UR6][R2.64], R5 ;  /* 0x000000050200098e */ /* 0x002fe2000c12e106 */
[----:B------:R-:W-:Y:S05]  /*28d0*/  EXIT ;  /* 0x000000000000794d */ /* 0x000fea0003800000 */
.L_x_11:
[----:B------:R-:W-:-:S00]  /*28e0*/  BRA `(.L_x_11) ;  /* 0xfffffffc00fc7947 */ /* 0x000fc0000383ffff */
[----:B------:R-:W-:-:S00]  /*28f0*/  NOP ;  /* 0x0000000000007918 */ /* 0x000fc00000000000 */
        /* <DEDUP_REMOVED lines=8> */
.L_x_12:


//--------------------- .nv.global.init           --------------------------
	.section	.nv.global.init,"aw",@progbits
	.align	4
.nv.global.init:
	.type		mrg32k3aM1SubSeq,@object
	.size		mrg32k3aM1SubSeq,(mrg32k3aM2SubSeq - mrg32k3aM1SubSeq)
mrg32k3aM1SubSeq:
        /*0000*/ 	.byte	0x0b, 0xcc, 0xee, 0x04, 0x73, 0x29, 0x8b, 0x6f, 0xf6, 0x53, 0x03, 0xf6, 0x23, 0xf6, 0xea, 0xda
        /* <DEDUP_REMOVED lines=125> */
	.type		mrg32k3aM2SubSeq,@object
	.size		mrg32k3aM2SubSeq,(mrg32k3aM1 - mrg32k3aM2SubSeq)
mrg32k3aM2SubSeq:
        /* <DEDUP_REMOVED lines=126> */
	.type		mrg32k3aM1,@object
	.size		mrg32k3aM1,(mrg32k3aM1Seq - mrg32k3aM1)
mrg32k3aM1:
        /* <DEDUP_REMOVED lines=144> */
	.type		mrg32k3aM1Seq,@object
	.size		mrg32k3aM1Seq,(mrg32k3aM2 - mrg32k3aM1Seq)
mrg32k3aM1Seq:
        /* <DEDUP_REMOVED lines=144> */
	.type		mrg32k3aM2,@object
	.size		mrg32k3aM2,(mrg32k3aM2Seq - mrg32k3aM2)
mrg32k3aM2:
        /* <DEDUP_REMOVED lines=144> */
	.type		mrg32k3aM2Seq,@object
	.size		mrg32k3aM2Seq,(precalc_xorwow_matrix - mrg32k3aM2Seq)
mrg32k3aM2Seq:
        /* <DEDUP_REMOVED lines=144> */
	.type		precalc_xorwow_matrix,@object
	.size		precalc_xorwow_matrix,(precalc_xorwow_offset_matrix - precalc_xorwow_matrix)
precalc_xorwow_matrix:
        /* <DEDUP_REMOVED lines=6400> */
	.type		precalc_xorwow_offset_matrix,@object
	.size		precalc_xorwow_offset_matrix,(.L_1 - precalc_xorwow_offset_matrix)
precalc_xorwow_offset_matrix:
        /* <DEDUP_REMOVED lines=6400> */
.L_1:


//--------------------- .nv.shared.reserved.0     --------------------------
	.section	.nv.shared.reserved.0,"aw",@nobits
	.weak		__nv_reservedSMEM_offset_0_alias
	.size		__nv_reservedSMEM_offset_0_alias, 0, 64
	.other		__nv_reservedSMEM_offset_0_alias,@"STO_CUDA_RESERVED_SHARED STV_DEFAULT"
__nv_reservedSMEM_offset_0_alias:
	.zero		0
	.zero		64


//--------------------- .nv.constant0._Z16monteCarloKernelPii --------------------------
	.section	.nv.constant0._Z16monteCarloKernelPii,"a",@progbits
	.sectionflags	@""
	.align	4
.nv.constant0._Z16monteCarloKernelPii:
	.zero		908


//--------------------- SYMBOLS --------------------------

	.type		.nv.reservedSmem.offset0,@object
	.size		.nv.reservedSmem.offset0,0x4
